	.target	sm_90a

	.elftype	@"ET_EXEC"


//--------------------- .note.nv.tkinfo           --------------------------
	.section	.note.nv.tkinfo,"",@"SHT_NOTE"
	.sectionflags	@"SHF_NOTE_NV_TKINFO"
	.tkinfo
        /*0018*/ 	.word	0x00000002
        /*0030*/ 	.string	""
        /*0030*/ 	.string	"ptxas"
        /*0030*/ 	.string	"Cuda compilation tools, release 13.0, V13.0.88"
        /*0030*/ 	.string	"Build cuda_13.0.r13.0/compiler.36424714_0"
        /*0030*/ 	.string	"-arch sm_90a -m 64 "



//--------------------- .note.nv.cuinfo           --------------------------
	.section	.note.nv.cuinfo,"",@"SHT_NOTE"
	.sectionflags	@"SHF_NOTE_NV_CUINFO"
        /*0018*/ 	.short	0x0002
        /*001a*/ 	.short	0x005a
        /*001c*/ 	.short	0x0082
	.zero		2


//--------------------- .nv.info                  --------------------------
	.section	.nv.info,"",@"SHT_CUDA_INFO"
	.align	4


	//----- nvinfo : EIATTR_REGCOUNT
	.align		4
        /*0000*/ 	.byte	0x04, 0x2f
        /*0002*/ 	.short	(.L_15 - .L_14)
	.align		4
.L_14:
        /*0004*/ 	.word	index@(_ZN7cutlass13device_kernelINS_4gemm6kernel13GemmUniversalIN4cute5tupleIJiiiiEEENS1_10collective13CollectiveMmaINS1_34MainloopSm90TmaGmmaWarpSpecializedILi64ENS5_IJNS4_1CILi1EEESB_SB_EEENS1_32KernelTmaWarpSpecializedPingpongEEENS5_IJNSA_ILi64EEENSA_ILi48EEENSA_ILi32EEEEEEaNS5_IJlSB_lEEEaSJ_NS4_8TiledMMAINS4_8MMA_AtomIJNS4_4SM904GMMA26MMA_64x16x32_S32S8S8_SS_TNEEEENS4_6LayoutISC_NS5_IJNSA_ILi0EEESR_SR_EEEEENS5_IJNS4_10UnderscoreESU_SU_EEEEENS4_13SM90_TMA_LOADENS4_14ComposedLayoutINS4_7SwizzleILi1ELi4ELi3EEENS4_18smem_ptr_flag_bitsILi8EEENSQ_INS5_IJNSA_ILi8EEESH_EEENS5_IJSH_SB_EEEEEEEvNS4_8identityESX_S17_vS18_EENS_8epilogue10collective6detail29Sm90TmaWarpSpecializedAdapterINS1B_15DefaultEpilogueIaSJ_SJ_NS1A_6thread17LinearCombinationIaLi1EiiLNS1F_9ScaleType4KindE0ELNS_15FloatRoundStyleE2EaEENS1_15EpilogueDefaultEEEEEvvEEEEvNT_6ParamsE)
        /*0008*/ 	.word	0x000000a8


	//----- nvinfo : EIATTR_FRAME_SIZE
	.align		4
.L_15:
        /*000c*/ 	.byte	0x04, 0x11
        /*000e*/ 	.short	(.L_17 - .L_16)
	.align		4
.L_16:
        /*0010*/ 	.word	index@(_ZN7cutlass13device_kernelINS_4gemm6kernel13GemmUniversalIN4cute5tupleIJiiiiEEENS1_10collective13CollectiveMmaINS1_34MainloopSm90TmaGmmaWarpSpecializedILi64ENS5_IJNS4_1CILi1EEESB_SB_EEENS1_32KernelTmaWarpSpecializedPingpongEEENS5_IJNSA_ILi64EEENSA_ILi48EEENSA_ILi32EEEEEEaNS5_IJlSB_lEEEaSJ_NS4_8TiledMMAINS4_8MMA_AtomIJNS4_4SM904GMMA26MMA_64x16x32_S32S8S8_SS_TNEEEENS4_6LayoutISC_NS5_IJNSA_ILi0EEESR_SR_EEEEENS5_IJNS4_10UnderscoreESU_SU_EEEEENS4_13SM90_TMA_LOADENS4_14ComposedLayoutINS4_7SwizzleILi1ELi4ELi3EEENS4_18smem_ptr_flag_bitsILi8EEENSQ_INS5_IJNSA_ILi8EEESH_EEENS5_IJSH_SB_EEEEEEEvNS4_8identityESX_S17_vS18_EENS_8epilogue10collective6detail29Sm90TmaWarpSpecializedAdapterINS1B_15DefaultEpilogueIaSJ_SJ_NS1A_6thread17LinearCombinationIaLi1EiiLNS1F_9ScaleType4KindE0ELNS_15FloatRoundStyleE2EaEENS1_15EpilogueDefaultEEEEEvvEEEEvNT_6ParamsE)
        /*0014*/ 	.word	0x00000000


	//----- nvinfo : EIATTR_MIN_STACK_SIZE
	.align		4
.L_17:
        /*0018*/ 	.byte	0x04, 0x12
        /*001a*/ 	.short	(.L_19 - .L_18)
	.align		4
.L_18:
        /*001c*/ 	.word	index@(_ZN7cutlass13device_kernelINS_4gemm6kernel13GemmUniversalIN4cute5tupleIJiiiiEEENS1_10collective13CollectiveMmaINS1_34MainloopSm90TmaGmmaWarpSpecializedILi64ENS5_IJNS4_1CILi1EEESB_SB_EEENS1_32KernelTmaWarpSpecializedPingpongEEENS5_IJNSA_ILi64EEENSA_ILi48EEENSA_ILi32EEEEEEaNS5_IJlSB_lEEEaSJ_NS4_8TiledMMAINS4_8MMA_AtomIJNS4_4SM904GMMA26MMA_64x16x32_S32S8S8_SS_TNEEEENS4_6LayoutISC_NS5_IJNSA_ILi0EEESR_SR_EEEEENS5_IJNS4_10UnderscoreESU_SU_EEEEENS4_13SM90_TMA_LOADENS4_14ComposedLayoutINS4_7SwizzleILi1ELi4ELi3EEENS4_18smem_ptr_flag_bitsILi8EEENSQ_INS5_IJNSA_ILi8EEESH_EEENS5_IJSH_SB_EEEEEEEvNS4_8identityESX_S17_vS18_EENS_8epilogue10collective6detail29Sm90TmaWarpSpecializedAdapterINS1B_15DefaultEpilogueIaSJ_SJ_NS1A_6thread17LinearCombinationIaLi1EiiLNS1F_9ScaleType4KindE0ELNS_15FloatRoundStyleE2EaEENS1_15EpilogueDefaultEEEEEvvEEEEvNT_6ParamsE)
        /*0020*/ 	.word	0x00000000
.L_19:


//--------------------- .nv.compat                --------------------------
	.section	.nv.compat,"",@"SHT_CUDA_COMPAT_INFO"
	.align	4
        /*0000*/ 	.byte	0x02, 0x09, 0x01, 0x00, 0x02, 0x02, 0x04, 0x00, 0x02, 0x05, 0x05, 0x00, 0x03, 0x07, 0x01, 0x01
        /*0010*/ 	.byte	0x02, 0x03, 0x01, 0x00, 0x02, 0x06, 0x01, 0x00, 0x04, 0x0b, 0x08, 0x00, 0x00, 0x00, 0x00, 0x00
        /*0020*/ 	.byte	0x00, 0x00, 0x00, 0x00


//--------------------- .nv.info._ZN7cutlass13device_kernelINS_4gemm6kernel13GemmUniversalIN4cute5tupleIJiiiiEEENS1_10collective13CollectiveMmaINS1_34MainloopSm90TmaGmmaWarpSpecializedILi64ENS5_IJNS4_1CILi1EEESB_SB_EEENS1_32KernelTmaWarpSpecializedPingpongEEENS5_IJNSA_ILi64EEENSA_ILi48EEENSA_ILi32EEEEEEaNS5_IJlSB_lEEEaSJ_NS4_8TiledMMAINS4_8MMA_AtomIJNS4_4SM904GMMA26MMA_64x16x32_S32S8S8_SS_TNEEEENS4_6LayoutISC_NS5_IJNSA_ILi0EEESR_SR_EEEEENS5_IJNS4_10UnderscoreESU_SU_EEEEENS4_13SM90_TMA_LOADENS4_14ComposedLayoutINS4_7SwizzleILi1ELi4ELi3EEENS4_18smem_ptr_flag_bitsILi8EEENSQ_INS5_IJNSA_ILi8EEESH_EEENS5_IJSH_SB_EEEEEEEvNS4_8identityESX_S17_vS18_EENS_8epilogue10collective6detail29Sm90TmaWarpSpecializedAdapterINS1B_15DefaultEpilogueIaSJ_SJ_NS1A_6thread17LinearCombinationIaLi1EiiLNS1F_9ScaleType4KindE0ELNS_15FloatRoundStyleE2EaEENS1_15EpilogueDefaultEEEEEvvEEEEvNT_6ParamsE --------------------------
	.section	.nv.info._ZN7cutlass13device_kernelINS_4gemm6kernel13GemmUniversalIN4cute5tupleIJiiiiEEENS1_10collective13CollectiveMmaINS1_34MainloopSm90TmaGmmaWarpSpecializedILi64ENS5_IJNS4_1CILi1EEESB_SB_EEENS1_32KernelTmaWarpSpecializedPingpongEEENS5_IJNSA_ILi64EEENSA_ILi48EEENSA_ILi32EEEEEEaNS5_IJlSB_lEEEaSJ_NS4_8TiledMMAINS4_8MMA_AtomIJNS4_4SM904GMMA26MMA_64x16x32_S32S8S8_SS_TNEEEENS4_6LayoutISC_NS5_IJNSA_ILi0EEESR_SR_EEEEENS5_IJNS4_10UnderscoreESU_SU_EEEEENS4_13SM90_TMA_LOADENS4_14ComposedLayoutINS4_7SwizzleILi1ELi4ELi3EEENS4_18smem_ptr_flag_bitsILi8EEENSQ_INS5_IJNSA_ILi8EEESH_EEENS5_IJSH_SB_EEEEEEEvNS4_8identityESX_S17_vS18_EENS_8epilogue10collective6detail29Sm90TmaWarpSpecializedAdapterINS1B_15DefaultEpilogueIaSJ_SJ_NS1A_6thread17LinearCombinationIaLi1EiiLNS1F_9ScaleType4KindE0ELNS_15FloatRoundStyleE2EaEENS1_15EpilogueDefaultEEEEEvvEEEEvNT_6ParamsE,"",@"SHT_CUDA_INFO"
	.sectionflags	@""
	.align	4


	//----- nvinfo : EIATTR_CUDA_API_VERSION
	.align		4
        /*0000*/ 	.byte	0x04, 0x37
        /*0002*/ 	.short	(.L_21 - .L_20)
.L_20:
        /*0004*/ 	.word	0x00000082


	//----- nvinfo : EIATTR_KPARAM_INFO
	.align		4
.L_21:
        /*0008*/ 	.byte	0x04, 0x17
        /*000a*/ 	.short	(.L_23 - .L_22)
.L_22:
        /*000c*/ 	.word	0x00000000
        /*0010*/ 	.short	0x0000
        /*0012*/ 	.short	0x0070
        /*0014*/ 	.byte	0x00, 0xf0, 0x01, 0x10


	//----- nvinfo : EIATTR_SPARSE_MMA_MASK
	.align		4
.L_23:
        /*0018*/ 	.byte	0x03, 0x50
        /*001a*/ 	.short	0x0000


	//----- nvinfo : EIATTR_MAXREG_COUNT
	.align		4
        /*001c*/ 	.byte	0x03, 0x1b
        /*001e*/ 	.short	0x00a8


	//----- nvinfo : EIATTR_NUM_BARRIERS
	.align		4
        /*0020*/ 	.byte	0x02, 0x4c
        /*0022*/ 	.byte	0x01
	.zero		1


	//----- nvinfo : EIATTR_EXTERNS
	.align		4
        /*0024*/ 	.byte	0x04, 0x0f
        /*0026*/ 	.short	(.L_25 - .L_24)


	//   ....[0]....
	.align		4
.L_24:
        /*0028*/ 	.word	index@(__assertfail)


	//----- nvinfo : EIATTR_MERCURY_ISA_VERSION
	.align		4
.L_25:
        /*002c*/ 	.byte	0x03, 0x5f
        /*002e*/ 	.short	0x0101


	//----- nvinfo : EIATTR_INT_WARP_WIDE_INSTR_OFFSETS
	.align		4
        /*0030*/ 	.byte	0x04, 0x31
        /*0032*/ 	.short	(.L_27 - .L_26)


	//   ....[0]....
.L_26:
        /*0034*/ 	.word	0x00000c20


	//   ....[1]....
        /*0038*/ 	.word	0x00000c40


	//   ....[2]....
        /*003c*/ 	.word	0x00000cc0


	//   ....[3]....
        /*0040*/ 	.word	0x00000cd0


	//   ....[4]....
        /*0044*/ 	.word	0x00000ce0


	//   ....[5]....
        /*0048*/ 	.word	0x00000d00


	//   ....[6]....
        /*004c*/ 	.word	0x00000d60


	//   ....[7]....
        /*0050*/ 	.word	0x00000d80


	//----- nvinfo : EIATTR_COOP_GROUP_MASK_REGIDS
	.align		4
.L_27:
        /*0054*/ 	.byte	0x04, 0x29
        /*0056*/ 	.short	(.L_29 - .L_28)


	//   ....[0]....
.L_28:
        /*0058*/ 	.word	0xffffffff


	//   ....[1]....
        /*005c*/ 	.word	0xffffffff


	//   ....[2]....
        /*0060*/ 	.word	0xffffffff


	//   ....[3]....
        /*0064*/ 	.word	0xffffffff


	//   ....[4]....
        /*0068*/ 	.word	0xffffffff


	//   ....[5]....
        /*006c*/ 	.word	0xffffffff


	//----- nvinfo : EIATTR_COOP_GROUP_INSTR_OFFSETS
	.align		4
.L_29:
        /*0070*/ 	.byte	0x04, 0x28
        /*0072*/ 	.short	(.L_31 - .L_30)


	//   ....[0]....
.L_30:
        /*0074*/ 	.word	0x00000050


	//   ....[1]....
        /*0078*/ 	.word	0x00000080


	//   ....[2]....
        /*007c*/ 	.word	0x00000180


	//   ....[3]....
        /*0080*/ 	.word	0x00000b40


	//   ....[4]....
        /*0084*/ 	.word	0x00000b80


	//   ....[5]....
        /*0088*/ 	.word	0x00000bc0


	//----- nvinfo : EIATTR_REG_RECONFIG
	.align		4
.L_31:
        /*008c*/ 	.byte	0x01, 0x54
	.zero		2


	//----- nvinfo : EIATTR_SYSCALL_OFFSETS
	.align		4
        /*0090*/ 	.byte	0x04, 0x46
        /*0092*/ 	.short	(.L_33 - .L_32)


	//   ....[0]....
.L_32:
        /*0094*/ 	.word	0x00001f90


	//----- nvinfo : EIATTR_MBARRIER_INSTR_OFFSETS
	.align		4
.L_33:
        /*0098*/ 	.byte	0x04, 0x39
        /*009a*/ 	.short	(.L_35 - .L_34)


	//   ....[0]....
.L_34:
        /*009c*/ 	.word	0x00000320
        /*00a0*/ 	.word	0x000000ff
        /*00a4*/ 	.word	0x00000000
        /*00a8*/ 	.short	0x0100
        /*00aa*/ 	.byte	0x09
	.zero		1


	//   ....[1]....
        /*00ac*/ 	.word	0x00000330
        /*00b0*/ 	.word	0x000000ff
        /*00b4*/ 	.word	0x00000200
        /*00b8*/ 	.short	0x0100
        /*00ba*/ 	.byte	0x09
	.zero		1


	//   ....[2]....
        /*00bc*/ 	.word	0x00000340
        /*00c0*/ 	.word	0x000000ff
        /*00c4*/ 	.word	0x00000008
        /*00c8*/ 	.short	0x0100
        /*00ca*/ 	.byte	0x09
	.zero		1


	//   ....[3]....
        /*00cc*/ 	.word	0x00000350
        /*00d0*/ 	.word	0x000000ff
        /*00d4*/ 	.word	0x00000208
        /*00d8*/ 	.short	0x0100
        /*00da*/ 	.byte	0x09
	.zero		1


	//   ....[4]....
        /*00dc*/ 	.word	0x00000360
        /*00e0*/ 	.word	0x000000ff
        /*00e4*/ 	.word	0x00000010
        /*00e8*/ 	.short	0x0100
        /*00ea*/ 	.byte	0x09
	.zero		1


	//   ....[5]....
        /*00ec*/ 	.word	0x00000370
        /*00f0*/ 	.word	0x000000ff
        /*00f4*/ 	.word	0x00000210
        /*00f8*/ 	.short	0x0100
        /*00fa*/ 	.byte	0x09
	.zero		1


	//   ....[6]....
        /*00fc*/ 	.word	0x00000380
        /*0100*/ 	.word	0x000000ff
        /*0104*/ 	.word	0x00000018
        /*0108*/ 	.short	0x0100
        /*010a*/ 	.byte	0x09
	.zero		1


	//   ....[7]....
        /*010c*/ 	.word	0x00000390
        /*0110*/ 	.word	0x000000ff
        /*0114*/ 	.word	0x00000218
        /*0118*/ 	.short	0x0100
        /*011a*/ 	.byte	0x09
	.zero		1


	//   ....[8]....
        /*011c*/ 	.word	0x000003a0
        /*0120*/ 	.word	0x000000ff
        /*0124*/ 	.word	0x00000020
        /*0128*/ 	.short	0x0100
        /*012a*/ 	.byte	0x09
	.zero		1


	//   ....[9]....
        /*012c*/ 	.word	0x000003b0
        /*0130*/ 	.word	0x000000ff
        /*0134*/ 	.word	0x00000220
        /*0138*/ 	.short	0x0100
        /*013a*/ 	.byte	0x09
	.zero		1


	//   ....[10]....
        /*013c*/ 	.word	0x000003c0
        /*0140*/ 	.word	0x000000ff
        /*0144*/ 	.word	0x00000028
        /*0148*/ 	.short	0x0100
        /*014a*/ 	.byte	0x09
	.zero		1


	//   ....[11]....
        /*014c*/ 	.word	0x000003d0
        /*0150*/ 	.word	0x000000ff
        /*0154*/ 	.word	0x00000228
        /*0158*/ 	.short	0x0100
        /*015a*/ 	.byte	0x09
	.zero		1


	//   ....[12]....
        /*015c*/ 	.word	0x000003e0
        /*0160*/ 	.word	0x000000ff
        /*0164*/ 	.word	0x00000030
        /*0168*/ 	.short	0x0100
        /*016a*/ 	.byte	0x09
	.zero		1


	//   ....[13]....
        /*016c*/ 	.word	0x000003f0
        /*0170*/ 	.word	0x000000ff
        /*0174*/ 	.word	0x00000230
        /*0178*/ 	.short	0x0100
        /*017a*/ 	.byte	0x09
	.zero		1


	//   ....[14]....
        /*017c*/ 	.word	0x00000400
        /*0180*/ 	.word	0x000000ff
        /*0184*/ 	.word	0x00000038
        /*0188*/ 	.short	0x0100
        /*018a*/ 	.byte	0x09
	.zero		1


	//   ....[15]....
        /*018c*/ 	.word	0x00000410
        /*0190*/ 	.word	0x000000ff
        /*0194*/ 	.word	0x00000238
        /*0198*/ 	.short	0x0100
        /*019a*/ 	.byte	0x09
	.zero		1


	//   ....[16]....
        /*019c*/ 	.word	0x00000420
        /*01a0*/ 	.word	0x000000ff
        /*01a4*/ 	.word	0x00000040
        /*01a8*/ 	.short	0x0100
        /*01aa*/ 	.byte	0x09
	.zero		1


	//   ....[17]....
        /*01ac*/ 	.word	0x00000430
        /*01b0*/ 	.word	0x000000ff
        /*01b4*/ 	.word	0x00000240
        /*01b8*/ 	.short	0x0100
        /*01ba*/ 	.byte	0x09
	.zero		1


	//   ....[18]....
        /*01bc*/ 	.word	0x00000440
        /*01c0*/ 	.word	0x000000ff
        /*01c4*/ 	.word	0x00000048
        /*01c8*/ 	.short	0x0100
        /*01ca*/ 	.byte	0x09
	.zero		1


	//   ....[19]....
        /*01cc*/ 	.word	0x00000450
        /*01d0*/ 	.word	0x000000ff
        /*01d4*/ 	.word	0x00000248
        /*01d8*/ 	.short	0x0100
        /*01da*/ 	.byte	0x09
	.zero		1


	//   ....[20]....
        /*01dc*/ 	.word	0x00000460
        /*01e0*/ 	.word	0x000000ff
        /*01e4*/ 	.word	0x00000050
        /*01e8*/ 	.short	0x0100
        /*01ea*/ 	.byte	0x09
	.zero		1


	//   ....[21]....
        /*01ec*/ 	.word	0x00000470
        /*01f0*/ 	.word	0x000000ff
        /*01f4*/ 	.word	0x00000250
        /*01f8*/ 	.short	0x0100
        /*01fa*/ 	.byte	0x09
	.zero		1


	//   ....[22]....
        /*01fc*/ 	.word	0x00000480
        /*0200*/ 	.word	0x000000ff
        /*0204*/ 	.word	0x00000058
        /*0208*/ 	.short	0x0100
        /*020a*/ 	.byte	0x09
	.zero		1


	//   ....[23]....
        /*020c*/ 	.word	0x00000490
        /*0210*/ 	.word	0x000000ff
        /*0214*/ 	.word	0x00000258
        /*0218*/ 	.short	0x0100
        /*021a*/ 	.byte	0x09
	.zero		1


	//   ....[24]....
        /*021c*/ 	.word	0x000004a0
        /*0220*/ 	.word	0x000000ff
        /*0224*/ 	.word	0x00000060
        /*0228*/ 	.short	0x0100
        /*022a*/ 	.byte	0x09
	.zero		1


	//   ....[25]....
        /*022c*/ 	.word	0x000004b0
        /*0230*/ 	.word	0x000000ff
        /*0234*/ 	.word	0x00000260
        /*0238*/ 	.short	0x0100
        /*023a*/ 	.byte	0x09
	.zero		1


	//   ....[26]....
        /*023c*/ 	.word	0x000004c0
        /*0240*/ 	.word	0x000000ff
        /*0244*/ 	.word	0x00000068
        /*0248*/ 	.short	0x0100
        /*024a*/ 	.byte	0x09
	.zero		1


	//   ....[27]....
        /*024c*/ 	.word	0x000004d0
        /*0250*/ 	.word	0x000000ff
        /*0254*/ 	.word	0x00000268
        /*0258*/ 	.short	0x0100
        /*025a*/ 	.byte	0x09
	.zero		1


	//   ....[28]....
        /*025c*/ 	.word	0x000004e0
        /*0260*/ 	.word	0x000000ff
        /*0264*/ 	.word	0x00000070
        /*0268*/ 	.short	0x0100
        /*026a*/ 	.byte	0x09
	.zero		1


	//   ....[29]....
        /*026c*/ 	.word	0x000004f0
        /*0270*/ 	.word	0x000000ff
        /*0274*/ 	.word	0x00000270
        /*0278*/ 	.short	0x0100
        /*027a*/ 	.byte	0x09
	.zero		1


	//   ....[30]....
        /*027c*/ 	.word	0x00000500
        /*0280*/ 	.word	0x000000ff
        /*0284*/ 	.word	0x00000078
        /*0288*/ 	.short	0x0100
        /*028a*/ 	.byte	0x09
	.zero		1


	//   ....[31]....
        /*028c*/ 	.word	0x00000510
        /*0290*/ 	.word	0x000000ff
        /*0294*/ 	.word	0x00000278
        /*0298*/ 	.short	0x0100
        /*029a*/ 	.byte	0x09
	.zero		1


	//   ....[32]....
        /*029c*/ 	.word	0x00000520
        /*02a0*/ 	.word	0x000000ff
        /*02a4*/ 	.word	0x00000080
        /*02a8*/ 	.short	0x0100
        /*02aa*/ 	.byte	0x09
	.zero		1


	//   ....[33]....
        /*02ac*/ 	.word	0x00000530
        /*02b0*/ 	.word	0x000000ff
        /*02b4*/ 	.word	0x00000280
        /*02b8*/ 	.short	0x0100
        /*02ba*/ 	.byte	0x09
	.zero		1


	//   ....[34]....
        /*02bc*/ 	.word	0x00000540
        /*02c0*/ 	.word	0x000000ff
        /*02c4*/ 	.word	0x00000088
        /*02c8*/ 	.short	0x0100
        /*02ca*/ 	.byte	0x09
	.zero		1


	//   ....[35]....
        /*02cc*/ 	.word	0x00000550
        /*02d0*/ 	.word	0x000000ff
        /*02d4*/ 	.word	0x00000288
        /*02d8*/ 	.short	0x0100
        /*02da*/ 	.byte	0x09
	.zero		1


	//   ....[36]....
        /*02dc*/ 	.word	0x00000560
        /*02e0*/ 	.word	0x000000ff
        /*02e4*/ 	.word	0x00000090
        /*02e8*/ 	.short	0x0100
        /*02ea*/ 	.byte	0x09
	.zero		1


	//   ....[37]....
        /*02ec*/ 	.word	0x00000570
        /*02f0*/ 	.word	0x000000ff
        /*02f4*/ 	.word	0x00000290
        /*02f8*/ 	.short	0x0100
        /*02fa*/ 	.byte	0x09
	.zero		1


	//   ....[38]....
        /*02fc*/ 	.word	0x00000580
        /*0300*/ 	.word	0x000000ff
        /*0304*/ 	.word	0x00000098
        /*0308*/ 	.short	0x0100
        /*030a*/ 	.byte	0x09
	.zero		1


	//   ....[39]....
        /*030c*/ 	.word	0x00000590
        /*0310*/ 	.word	0x000000ff
        /*0314*/ 	.word	0x00000298
        /*0318*/ 	.short	0x0100
        /*031a*/ 	.byte	0x09
	.zero		1


	//   ....[40]....
        /*031c*/ 	.word	0x000005a0
        /*0320*/ 	.word	0x000000ff
        /*0324*/ 	.word	0x000000a0
        /*0328*/ 	.short	0x0100
        /*032a*/ 	.byte	0x09
	.zero		1


	//   ....[41]....
        /*032c*/ 	.word	0x000005b0
        /*0330*/ 	.word	0x000000ff
        /*0334*/ 	.word	0x000002a0
        /*0338*/ 	.short	0x0100
        /*033a*/ 	.byte	0x09
	.zero		1


	//   ....[42]....
        /*033c*/ 	.word	0x000005c0
        /*0340*/ 	.word	0x000000ff
        /*0344*/ 	.word	0x000000a8
        /*0348*/ 	.short	0x0100
        /*034a*/ 	.byte	0x09
	.zero		1


	//   ....[43]....
        /*034c*/ 	.word	0x000005d0
        /*0350*/ 	.word	0x000000ff
        /*0354*/ 	.word	0x000002a8
        /*0358*/ 	.short	0x0100
        /*035a*/ 	.byte	0x09
	.zero		1


	//   ....[44]....
        /*035c*/ 	.word	0x000005e0
        /*0360*/ 	.word	0x000000ff
        /*0364*/ 	.word	0x000000b0
        /*0368*/ 	.short	0x0100
        /*036a*/ 	.byte	0x09
	.zero		1


	//   ....[45]....
        /*036c*/ 	.word	0x000005f0
        /*0370*/ 	.word	0x000000ff
        /*0374*/ 	.word	0x000002b0
        /*0378*/ 	.short	0x0100
        /*037a*/ 	.byte	0x09
	.zero		1


	//   ....[46]....
        /*037c*/ 	.word	0x00000600
        /*0380*/ 	.word	0x000000ff
        /*0384*/ 	.word	0x000000b8
        /*0388*/ 	.short	0x0100
        /*038a*/ 	.byte	0x09
	.zero		1


	//   ....[47]....
        /*038c*/ 	.word	0x00000610
        /*0390*/ 	.word	0x000000ff
        /*0394*/ 	.word	0x000002b8
        /*0398*/ 	.short	0x0100
        /*039a*/ 	.byte	0x09
	.zero		1


	//   ....[48]....
        /*039c*/ 	.word	0x00000620
        /*03a0*/ 	.word	0x000000ff
        /*03a4*/ 	.word	0x000000c0
        /*03a8*/ 	.short	0x0100
        /*03aa*/ 	.byte	0x09
	.zero		1


	//   ....[49]....
        /*03ac*/ 	.word	0x00000630
        /*03b0*/ 	.word	0x000000ff
        /*03b4*/ 	.word	0x000002c0
        /*03b8*/ 	.short	0x0100
        /*03ba*/ 	.byte	0x09
	.zero		1


	//   ....[50]....
        /*03bc*/ 	.word	0x00000640
        /*03c0*/ 	.word	0x000000ff
        /*03c4*/ 	.word	0x000000c8
        /*03c8*/ 	.short	0x0100
        /*03ca*/ 	.byte	0x09
	.zero		1


	//   ....[51]....
        /*03cc*/ 	.word	0x00000650
        /*03d0*/ 	.word	0x000000ff
        /*03d4*/ 	.word	0x000002c8
        /*03d8*/ 	.short	0x0100
        /*03da*/ 	.byte	0x09
	.zero		1


	//   ....[52]....
        /*03dc*/ 	.word	0x00000660
        /*03e0*/ 	.word	0x000000ff
        /*03e4*/ 	.word	0x000000d0
        /*03e8*/ 	.short	0x0100
        /*03ea*/ 	.byte	0x09
	.zero		1


	//   ....[53]....
        /*03ec*/ 	.word	0x00000670
        /*03f0*/ 	.word	0x000000ff
        /*03f4*/ 	.word	0x000002d0
        /*03f8*/ 	.short	0x0100
        /*03fa*/ 	.byte	0x09
	.zero		1


	//   ....[54]....
        /*03fc*/ 	.word	0x00000680
        /*0400*/ 	.word	0x000000ff
        /*0404*/ 	.word	0x000000d8
        /*0408*/ 	.short	0x0100
        /*040a*/ 	.byte	0x09
	.zero		1


	//   ....[55]....
        /*040c*/ 	.word	0x00000690
        /*0410*/ 	.word	0x000000ff
        /*0414*/ 	.word	0x000002d8
        /*0418*/ 	.short	0x0100
        /*041a*/ 	.byte	0x09
	.zero		1


	//   ....[56]....
        /*041c*/ 	.word	0x000006a0
        /*0420*/ 	.word	0x000000ff
        /*0424*/ 	.word	0x000000e0
        /*0428*/ 	.short	0x0100
        /*042a*/ 	.byte	0x09
	.zero		1


	//   ....[57]....
        /*042c*/ 	.word	0x000006b0
        /*0430*/ 	.word	0x000000ff
        /*0434*/ 	.word	0x000002e0
        /*0438*/ 	.short	0x0100
        /*043a*/ 	.byte	0x09
	.zero		1


	//   ....[58]....
        /*043c*/ 	.word	0x000006c0
        /*0440*/ 	.word	0x000000ff
        /*0444*/ 	.word	0x000000e8
        /*0448*/ 	.short	0x0100
        /*044a*/ 	.byte	0x09
	.zero		1


	//   ....[59]....
        /*044c*/ 	.word	0x000006d0
        /*0450*/ 	.word	0x000000ff
        /*0454*/ 	.word	0x000002e8
        /*0458*/ 	.short	0x0100
        /*045a*/ 	.byte	0x09
	.zero		1


	//   ....[60]....
        /*045c*/ 	.word	0x000006e0
        /*0460*/ 	.word	0x000000ff
        /*0464*/ 	.word	0x000000f0
        /*0468*/ 	.short	0x0100
        /*046a*/ 	.byte	0x09
	.zero		1


	//   ....[61]....
        /*046c*/ 	.word	0x000006f0
        /*0470*/ 	.word	0x000000ff
        /*0474*/ 	.word	0x000002f0
        /*0478*/ 	.short	0x0100
        /*047a*/ 	.byte	0x09
	.zero		1


	//   ....[62]....
        /*047c*/ 	.word	0x00000700
        /*0480*/ 	.word	0x000000ff
        /*0484*/ 	.word	0x000000f8
        /*0488*/ 	.short	0x0100
        /*048a*/ 	.byte	0x09
	.zero		1


	//   ....[63]....
        /*048c*/ 	.word	0x00000710
        /*0490*/ 	.word	0x000000ff
        /*0494*/ 	.word	0x000002f8
        /*0498*/ 	.short	0x0100
        /*049a*/ 	.byte	0x09
	.zero		1


	//   ....[64]....
        /*049c*/ 	.word	0x00000720
        /*04a0*/ 	.word	0x000000ff
        /*04a4*/ 	.word	0x00000100
        /*04a8*/ 	.short	0x0100
        /*04aa*/ 	.byte	0x09
	.zero		1


	//   ....[65]....
        /*04ac*/ 	.word	0x00000730
        /*04b0*/ 	.word	0x000000ff
        /*04b4*/ 	.word	0x00000300
        /*04b8*/ 	.short	0x0100
        /*04ba*/ 	.byte	0x09
	.zero		1


	//   ....[66]....
        /*04bc*/ 	.word	0x00000740
        /*04c0*/ 	.word	0x000000ff
        /*04c4*/ 	.word	0x00000108
        /*04c8*/ 	.short	0x0100
        /*04ca*/ 	.byte	0x09
	.zero		1


	//   ....[67]....
        /*04cc*/ 	.word	0x00000750
        /*04d0*/ 	.word	0x000000ff
        /*04d4*/ 	.word	0x00000308
        /*04d8*/ 	.short	0x0100
        /*04da*/ 	.byte	0x09
	.zero		1


	//   ....[68]....
        /*04dc*/ 	.word	0x00000760
        /*04e0*/ 	.word	0x000000ff
        /*04e4*/ 	.word	0x00000110
        /*04e8*/ 	.short	0x0100
        /*04ea*/ 	.byte	0x09
	.zero		1


	//   ....[69]....
        /*04ec*/ 	.word	0x00000770
        /*04f0*/ 	.word	0x000000ff
        /*04f4*/ 	.word	0x00000310
        /*04f8*/ 	.short	0x0100
        /*04fa*/ 	.byte	0x09
	.zero		1


	//   ....[70]....
        /*04fc*/ 	.word	0x00000780
        /*0500*/ 	.word	0x000000ff
        /*0504*/ 	.word	0x00000118
        /*0508*/ 	.short	0x0100
        /*050a*/ 	.byte	0x09
	.zero		1


	//   ....[71]....
        /*050c*/ 	.word	0x00000790
        /*0510*/ 	.word	0x000000ff
        /*0514*/ 	.word	0x00000318
        /*0518*/ 	.short	0x0100
        /*051a*/ 	.byte	0x09
	.zero		1


	//   ....[72]....
        /*051c*/ 	.word	0x000007a0
        /*0520*/ 	.word	0x000000ff
        /*0524*/ 	.word	0x00000120
        /*0528*/ 	.short	0x0100
        /*052a*/ 	.byte	0x09
	.zero		1


	//   ....[73]....
        /*052c*/ 	.word	0x000007b0
        /*0530*/ 	.word	0x000000ff
        /*0534*/ 	.word	0x00000320
        /*0538*/ 	.short	0x0100
        /*053a*/ 	.byte	0x09
	.zero		1


	//   ....[74]....
        /*053c*/ 	.word	0x000007c0
        /*0540*/ 	.word	0x000000ff
        /*0544*/ 	.word	0x00000128
        /*0548*/ 	.short	0x0100
        /*054a*/ 	.byte	0x09
	.zero		1


	//   ....[75]....
        /*054c*/ 	.word	0x000007d0
        /*0550*/ 	.word	0x000000ff
        /*0554*/ 	.word	0x00000328
        /*0558*/ 	.short	0x0100
        /*055a*/ 	.byte	0x09
	.zero		1


	//   ....[76]....
        /*055c*/ 	.word	0x000007e0
        /*0560*/ 	.word	0x000000ff
        /*0564*/ 	.word	0x00000130
        /*0568*/ 	.short	0x0100
        /*056a*/ 	.byte	0x09
	.zero		1


	//   ....[77]....
        /*056c*/ 	.word	0x000007f0
        /*0570*/ 	.word	0x000000ff
        /*0574*/ 	.word	0x00000330
        /*0578*/ 	.short	0x0100
        /*057a*/ 	.byte	0x09
	.zero		1


	//   ....[78]....
        /*057c*/ 	.word	0x00000800
        /*0580*/ 	.word	0x000000ff
        /*0584*/ 	.word	0x00000138
        /*0588*/ 	.short	0x0100
        /*058a*/ 	.byte	0x09
	.zero		1


	//   ....[79]....
        /*058c*/ 	.word	0x00000810
        /*0590*/ 	.word	0x000000ff
        /*0594*/ 	.word	0x00000338
        /*0598*/ 	.short	0x0100
        /*059a*/ 	.byte	0x09
	.zero		1


	//   ....[80]....
        /*059c*/ 	.word	0x00000820
        /*05a0*/ 	.word	0x000000ff
        /*05a4*/ 	.word	0x00000140
        /*05a8*/ 	.short	0x0100
        /*05aa*/ 	.byte	0x09
	.zero		1


	//   ....[81]....
        /*05ac*/ 	.word	0x00000830
        /*05b0*/ 	.word	0x000000ff
        /*05b4*/ 	.word	0x00000340
        /*05b8*/ 	.short	0x0100
        /*05ba*/ 	.byte	0x09
	.zero		1


	//   ....[82]....
        /*05bc*/ 	.word	0x00000840
        /*05c0*/ 	.word	0x000000ff
        /*05c4*/ 	.word	0x00000148
        /*05c8*/ 	.short	0x0100
        /*05ca*/ 	.byte	0x09
	.zero		1


	//   ....[83]....
        /*05cc*/ 	.word	0x00000850
        /*05d0*/ 	.word	0x000000ff
        /*05d4*/ 	.word	0x00000348
        /*05d8*/ 	.short	0x0100
        /*05da*/ 	.byte	0x09
	.zero		1


	//   ....[84]....
        /*05dc*/ 	.word	0x00000860
        /*05e0*/ 	.word	0x000000ff
        /*05e4*/ 	.word	0x00000150
        /*05e8*/ 	.short	0x0100
        /*05ea*/ 	.byte	0x09
	.zero		1


	//   ....[85]....
        /*05ec*/ 	.word	0x00000870
        /*05f0*/ 	.word	0x000000ff
        /*05f4*/ 	.word	0x00000350
        /*05f8*/ 	.short	0x0100
        /*05fa*/ 	.byte	0x09
	.zero		1


	//   ....[86]....
        /*05fc*/ 	.word	0x00000880
        /*0600*/ 	.word	0x000000ff
        /*0604*/ 	.word	0x00000158
        /*0608*/ 	.short	0x0100
        /*060a*/ 	.byte	0x09
	.zero		1


	//   ....[87]....
        /*060c*/ 	.word	0x00000890
        /*0610*/ 	.word	0x000000ff
        /*0614*/ 	.word	0x00000358
        /*0618*/ 	.short	0x0100
        /*061a*/ 	.byte	0x09
	.zero		1


	//   ....[88]....
        /*061c*/ 	.word	0x000008a0
        /*0620*/ 	.word	0x000000ff
        /*0624*/ 	.word	0x00000160
        /*0628*/ 	.short	0x0100
        /*062a*/ 	.byte	0x09
	.zero		1


	//   ....[89]....
        /*062c*/ 	.word	0x000008b0
        /*0630*/ 	.word	0x000000ff
        /*0634*/ 	.word	0x00000360
        /*0638*/ 	.short	0x0100
        /*063a*/ 	.byte	0x09
	.zero		1


	//   ....[90]....
        /*063c*/ 	.word	0x000008c0
        /*0640*/ 	.word	0x000000ff
        /*0644*/ 	.word	0x00000168
        /*0648*/ 	.short	0x0100
        /*064a*/ 	.byte	0x09
	.zero		1


	//   ....[91]....
        /*064c*/ 	.word	0x000008d0
        /*0650*/ 	.word	0x000000ff
        /*0654*/ 	.word	0x00000368
        /*0658*/ 	.short	0x0100
        /*065a*/ 	.byte	0x09
	.zero		1


	//   ....[92]....
        /*065c*/ 	.word	0x000008e0
        /*0660*/ 	.word	0x000000ff
        /*0664*/ 	.word	0x00000170
        /*0668*/ 	.short	0x0100
        /*066a*/ 	.byte	0x09
	.zero		1


	//   ....[93]....
        /*066c*/ 	.word	0x000008f0
        /*0670*/ 	.word	0x000000ff
        /*0674*/ 	.word	0x00000370
        /*0678*/ 	.short	0x0100
        /*067a*/ 	.byte	0x09
	.zero		1


	//   ....[94]....
        /*067c*/ 	.word	0x00000900
        /*0680*/ 	.word	0x000000ff
        /*0684*/ 	.word	0x00000178
        /*0688*/ 	.short	0x0100
        /*068a*/ 	.byte	0x09
	.zero		1


	//   ....[95]....
        /*068c*/ 	.word	0x00000910
        /*0690*/ 	.word	0x000000ff
        /*0694*/ 	.word	0x00000378
        /*0698*/ 	.short	0x0100
        /*069a*/ 	.byte	0x09
	.zero		1


	//   ....[96]....
        /*069c*/ 	.word	0x00000920
        /*06a0*/ 	.word	0x000000ff
        /*06a4*/ 	.word	0x00000180
        /*06a8*/ 	.short	0x0100
        /*06aa*/ 	.byte	0x09
	.zero		1


	//   ....[97]....
        /*06ac*/ 	.word	0x00000930
        /*06b0*/ 	.word	0x000000ff
        /*06b4*/ 	.word	0x00000380
        /*06b8*/ 	.short	0x0100
        /*06ba*/ 	.byte	0x09
	.zero		1


	//   ....[98]....
        /*06bc*/ 	.word	0x00000940
        /*06c0*/ 	.word	0x000000ff
        /*06c4*/ 	.word	0x00000188
        /*06c8*/ 	.short	0x0100
        /*06ca*/ 	.byte	0x09
	.zero		1


	//   ....[99]....
        /*06cc*/ 	.word	0x00000950
        /*06d0*/ 	.word	0x000000ff
        /*06d4*/ 	.word	0x00000388
        /*06d8*/ 	.short	0x0100
        /*06da*/ 	.byte	0x09
	.zero		1


	//   ....[100]....
        /*06dc*/ 	.word	0x00000960
        /*06e0*/ 	.word	0x000000ff
        /*06e4*/ 	.word	0x00000190
        /*06e8*/ 	.short	0x0100
        /*06ea*/ 	.byte	0x09
	.zero		1


	//   ....[101]....
        /*06ec*/ 	.word	0x00000970
        /*06f0*/ 	.word	0x000000ff
        /*06f4*/ 	.word	0x00000390
        /*06f8*/ 	.short	0x0100
        /*06fa*/ 	.byte	0x09
	.zero		1


	//   ....[102]....
        /*06fc*/ 	.word	0x00000980
        /*0700*/ 	.word	0x000000ff
        /*0704*/ 	.word	0x00000198
        /*0708*/ 	.short	0x0100
        /*070a*/ 	.byte	0x09
	.zero		1


	//   ....[103]....
        /*070c*/ 	.word	0x00000990
        /*0710*/ 	.word	0x000000ff
        /*0714*/ 	.word	0x00000398
        /*0718*/ 	.short	0x0100
        /*071a*/ 	.byte	0x09
	.zero		1


	//   ....[104]....
        /*071c*/ 	.word	0x000009a0
        /*0720*/ 	.word	0x000000ff
        /*0724*/ 	.word	0x000001a0
        /*0728*/ 	.short	0x0100
        /*072a*/ 	.byte	0x09
	.zero		1


	//   ....[105]....
        /*072c*/ 	.word	0x000009b0
        /*0730*/ 	.word	0x000000ff
        /*0734*/ 	.word	0x000003a0
        /*0738*/ 	.short	0x0100
        /*073a*/ 	.byte	0x09
	.zero		1


	//   ....[106]....
        /*073c*/ 	.word	0x000009c0
        /*0740*/ 	.word	0x000000ff
        /*0744*/ 	.word	0x000001a8
        /*0748*/ 	.short	0x0100
        /*074a*/ 	.byte	0x09
	.zero		1


	//   ....[107]....
        /*074c*/ 	.word	0x000009d0
        /*0750*/ 	.word	0x000000ff
        /*0754*/ 	.word	0x000003a8
        /*0758*/ 	.short	0x0100
        /*075a*/ 	.byte	0x09
	.zero		1


	//   ....[108]....
        /*075c*/ 	.word	0x000009e0
        /*0760*/ 	.word	0x000000ff
        /*0764*/ 	.word	0x000001b0
        /*0768*/ 	.short	0x0100
        /*076a*/ 	.byte	0x09
	.zero		1


	//   ....[109]....
        /*076c*/ 	.word	0x000009f0
        /*0770*/ 	.word	0x000000ff
        /*0774*/ 	.word	0x000003b0
        /*0778*/ 	.short	0x0100
        /*077a*/ 	.byte	0x09
	.zero		1


	//   ....[110]....
        /*077c*/ 	.word	0x00000a00
        /*0780*/ 	.word	0x000000ff
        /*0784*/ 	.word	0x000001b8
        /*0788*/ 	.short	0x0100
        /*078a*/ 	.byte	0x09
	.zero		1


	//   ....[111]....
        /*078c*/ 	.word	0x00000a10
        /*0790*/ 	.word	0x000000ff
        /*0794*/ 	.word	0x000003b8
        /*0798*/ 	.short	0x0100
        /*079a*/ 	.byte	0x09
	.zero		1


	//   ....[112]....
        /*079c*/ 	.word	0x00000a20
        /*07a0*/ 	.word	0x000000ff
        /*07a4*/ 	.word	0x000001c0
        /*07a8*/ 	.short	0x0100
        /*07aa*/ 	.byte	0x09
	.zero		1


	//   ....[113]....
        /*07ac*/ 	.word	0x00000a30
        /*07b0*/ 	.word	0x000000ff
        /*07b4*/ 	.word	0x000003c0
        /*07b8*/ 	.short	0x0100
        /*07ba*/ 	.byte	0x09
	.zero		1


	//   ....[114]....
        /*07bc*/ 	.word	0x00000a40
        /*07c0*/ 	.word	0x000000ff
        /*07c4*/ 	.word	0x000001c8
        /*07c8*/ 	.short	0x0100
        /*07ca*/ 	.byte	0x09
	.zero		1


	//   ....[115]....
        /*07cc*/ 	.word	0x00000a50
        /*07d0*/ 	.word	0x000000ff
        /*07d4*/ 	.word	0x000003c8
        /*07d8*/ 	.short	0x0100
        /*07da*/ 	.byte	0x09
	.zero		1


	//   ....[116]....
        /*07dc*/ 	.word	0x00000a60
        /*07e0*/ 	.word	0x000000ff
        /*07e4*/ 	.word	0x000001d0
        /*07e8*/ 	.short	0x0100
        /*07ea*/ 	.byte	0x09
	.zero		1


	//   ....[117]....
        /*07ec*/ 	.word	0x00000a70
        /*07f0*/ 	.word	0x000000ff
        /*07f4*/ 	.word	0x000003d0
        /*07f8*/ 	.short	0x0100
        /*07fa*/ 	.byte	0x09
	.zero		1


	//   ....[118]....
        /*07fc*/ 	.word	0x00000a80
        /*0800*/ 	.word	0x000000ff
        /*0804*/ 	.word	0x000001d8
        /*0808*/ 	.short	0x0100
        /*080a*/ 	.byte	0x09
	.zero		1


	//   ....[119]....
        /*080c*/ 	.word	0x00000a90
        /*0810*/ 	.word	0x000000ff
        /*0814*/ 	.word	0x000003d8
        /*0818*/ 	.short	0x0100
        /*081a*/ 	.byte	0x09
	.zero		1


	//   ....[120]....
        /*081c*/ 	.word	0x00000aa0
        /*0820*/ 	.word	0x000000ff
        /*0824*/ 	.word	0x000001e0
        /*0828*/ 	.short	0x0100
        /*082a*/ 	.byte	0x09
	.zero		1


	//   ....[121]....
        /*082c*/ 	.word	0x00000ab0
        /*0830*/ 	.word	0x000000ff
        /*0834*/ 	.word	0x000003e0
        /*0838*/ 	.short	0x0100
        /*083a*/ 	.byte	0x09
	.zero		1


	//   ....[122]....
        /*083c*/ 	.word	0x00000ac0
        /*0840*/ 	.word	0x000000ff
        /*0844*/ 	.word	0x000001e8
        /*0848*/ 	.short	0x0100
        /*084a*/ 	.byte	0x09
	.zero		1


	//   ....[123]....
        /*084c*/ 	.word	0x00000ad0
        /*0850*/ 	.word	0x000000ff
        /*0854*/ 	.word	0x000003e8
        /*0858*/ 	.short	0x0100
        /*085a*/ 	.byte	0x09
	.zero		1


	//   ....[124]....
        /*085c*/ 	.word	0x00000ae0
        /*0860*/ 	.word	0x000000ff
        /*0864*/ 	.word	0x000001f0
        /*0868*/ 	.short	0x0100
        /*086a*/ 	.byte	0x09
	.zero		1


	//   ....[125]....
        /*086c*/ 	.word	0x00000af0
        /*0870*/ 	.word	0x000000ff
        /*0874*/ 	.word	0x000003f0
        /*0878*/ 	.short	0x0100
        /*087a*/ 	.byte	0x09
	.zero		1


	//   ....[126]....
        /*087c*/ 	.word	0x00000b00
        /*0880*/ 	.word	0x000000ff
        /*0884*/ 	.word	0x000001f8
        /*0888*/ 	.short	0x0100
        /*088a*/ 	.byte	0x09
	.zero		1


	//   ....[127]....
        /*088c*/ 	.word	0x00000b10
        /*0890*/ 	.word	0x000000ff
        /*0894*/ 	.word	0x000003f8
        /*0898*/ 	.short	0x0100
        /*089a*/ 	.byte	0x09
	.zero		1


	//   ....[128]....
        /*089c*/ 	.word	0x00000da0
        /*08a0*/ 	.word	0x000000ff
        /*08a4*/ 	.word	0x00000430
        /*08a8*/ 	.short	0x0100
        /*08aa*/ 	.byte	0x09
	.zero		1


	//   ....[129]....
        /*08ac*/ 	.word	0x00000db0
        /*08b0*/ 	.word	0x000000ff
        /*08b4*/ 	.word	0x00000438
        /*08b8*/ 	.short	0x0100
        /*08ba*/ 	.byte	0x09
	.zero		1


	//   ....[130]....
        /*08bc*/ 	.word	0x00000df0
        /*08c0*/ 	.word	0x000000ff
        /*08c4*/ 	.word	0x00000410
        /*08c8*/ 	.short	0x0100
        /*08ca*/ 	.byte	0x0a
	.zero		1


	//   ....[131]....
        /*08cc*/ 	.word	0x00000e10
        /*08d0*/ 	.word	0x000000ff
        /*08d4*/ 	.word	0x00000418
        /*08d8*/ 	.short	0x0100
        /*08da*/ 	.byte	0x0a
	.zero		1


	//   ....[132]....
        /*08dc*/ 	.word	0x00000e20
        /*08e0*/ 	.word	0x000000ff
        /*08e4*/ 	.word	0x00000420
        /*08e8*/ 	.short	0x0100
        /*08ea*/ 	.byte	0x0a
	.zero		1


	//   ....[133]....
        /*08ec*/ 	.word	0x00000e30
        /*08f0*/ 	.word	0x000000ff
        /*08f4*/ 	.word	0x00000428
        /*08f8*/ 	.short	0x0100
        /*08fa*/ 	.byte	0x0a
	.zero		1


	//   ....[134]....
        /*08fc*/ 	.word	0x00001e50
        /*0900*/ 	.word	0x00000037
        /*0904*/ 	.word	0xfffffff8
        /*0908*/ 	.short	0x010a
        /*090a*/ 	.byte	0x3f
	.zero		1


	//   ....[135]....
        /*090c*/ 	.word	0x00002020
        /*0910*/ 	.word	0x00000003
        /*0914*/ 	.word	0x00000000
        /*0918*/ 	.short	0x010a
        /*091a*/ 	.byte	0x3f
	.zero		1


	//   ....[136]....
        /*091c*/ 	.word	0x00002060
        /*0920*/ 	.word	0x00000003
        /*0924*/ 	.word	0x00000000
        /*0928*/ 	.short	0x010a
        /*092a*/ 	.byte	0x3f
	.zero		1


	//   ....[137]....
        /*092c*/ 	.word	0x000022b0
        /*0930*/ 	.word	0x000000ff
        /*0934*/ 	.word	0x00000000
        /*0938*/ 	.short	0x010a
        /*093a*/ 	.byte	0x04
	.zero		1


	//   ....[138]....
        /*093c*/ 	.word	0x000022f0
        /*0940*/ 	.word	0x000000ff
        /*0944*/ 	.word	0x00000000
        /*0948*/ 	.short	0x010a
        /*094a*/ 	.byte	0x04
	.zero		1


	//   ....[139]....
        /*094c*/ 	.word	0x000024b0
        /*0950*/ 	.word	0x000000ff
        /*0954*/ 	.word	0x00000000
        /*0958*/ 	.short	0x0101
        /*095a*/ 	.byte	0x04
	.zero		1


	//   ....[140]....
        /*095c*/ 	.word	0x000025a0
        /*0960*/ 	.word	0x0000003d
        /*0964*/ 	.word	0x00000000
        /*0968*/ 	.short	0x0101
        /*096a*/ 	.byte	0x34
	.zero		1


	//   ....[141]....
        /*096c*/ 	.word	0x00002660
        /*0970*/ 	.word	0x000000ff
        /*0974*/ 	.word	0x00000000
        /*0978*/ 	.short	0x0101
        /*097a*/ 	.byte	0x04
	.zero		1


	//   ....[142]....
        /*097c*/ 	.word	0x000026b0
        /*0980*/ 	.word	0x00000037
        /*0984*/ 	.word	0x00000008
        /*0988*/ 	.short	0x010a
        /*098a*/ 	.byte	0x3f
	.zero		1


	//   ....[143]....
        /*098c*/ 	.word	0x00003dc0
        /*0990*/ 	.word	0x00000038
        /*0994*/ 	.word	0x00000000
        /*0998*/ 	.short	0x0101
        /*099a*/ 	.byte	0x34
	.zero		1


	//   ....[144]....
        /*099c*/ 	.word	0x000047d0
        /*09a0*/ 	.word	0x0000000a
        /*09a4*/ 	.word	0x00000200
        /*09a8*/ 	.short	0x010a
        /*09aa*/ 	.byte	0x3f
	.zero		1


	//   ....[145]....
        /*09ac*/ 	.word	0x00004b70
        /*09b0*/ 	.word	0x00000003
        /*09b4*/ 	.word	0x00000438
        /*09b8*/ 	.short	0x0101
        /*09ba*/ 	.byte	0x3f
	.zero		1


	//   ....[146]....
        /*09bc*/ 	.word	0x00005300
        /*09c0*/ 	.word	0x00000007
        /*09c4*/ 	.word	0x00000000
        /*09c8*/ 	.short	0x010a
        /*09ca*/ 	.byte	0x3f
	.zero		1


	//   ....[147]....
        /*09cc*/ 	.word	0x00005380
        /*09d0*/ 	.word	0x00000009
        /*09d4*/ 	.word	0x00000000
        /*09d8*/ 	.short	0x010a
        /*09da*/ 	.byte	0x3f
	.zero		1


	//   ....[148]....
        /*09dc*/ 	.word	0x00005410
        /*09e0*/ 	.word	0x00000006
        /*09e4*/ 	.word	0x00000000
        /*09e8*/ 	.short	0x010a
        /*09ea*/ 	.byte	0x3f
	.zero		1


	//   ....[149]....
        /*09ec*/ 	.word	0x000054a0
        /*09f0*/ 	.word	0x00000009
        /*09f4*/ 	.word	0x00000000
        /*09f8*/ 	.short	0x010a
        /*09fa*/ 	.byte	0x3f
	.zero		1


	//   ....[150]....
        /*09fc*/ 	.word	0x00005530
        /*0a00*/ 	.word	0x00000006
        /*0a04*/ 	.word	0x00000000
        /*0a08*/ 	.short	0x010a
        /*0a0a*/ 	.byte	0x3f
	.zero		1


	//   ....[151]....
        /*0a0c*/ 	.word	0x000055c0
        /*0a10*/ 	.word	0x00000009
        /*0a14*/ 	.word	0x00000000
        /*0a18*/ 	.short	0x010a
        /*0a1a*/ 	.byte	0x3f
	.zero		1


	//   ....[152]....
        /*0a1c*/ 	.word	0x00005650
        /*0a20*/ 	.word	0x00000006
        /*0a24*/ 	.word	0x00000000
        /*0a28*/ 	.short	0x010a
        /*0a2a*/ 	.byte	0x3f
	.zero		1


	//   ....[153]....
        /*0a2c*/ 	.word	0x000056e0
        /*0a30*/ 	.word	0x00000009
        /*0a34*/ 	.word	0x00000000
        /*0a38*/ 	.short	0x010a
        /*0a3a*/ 	.byte	0x3f
	.zero		1


	//   ....[154]....
        /*0a3c*/ 	.word	0x00005770
        /*0a40*/ 	.word	0x00000006
        /*0a44*/ 	.word	0x00000000
        /*0a48*/ 	.short	0x010a
        /*0a4a*/ 	.byte	0x3f
	.zero		1


	//   ....[155]....
        /*0a4c*/ 	.word	0x00005800
        /*0a50*/ 	.word	0x00000009
        /*0a54*/ 	.word	0x00000000
        /*0a58*/ 	.short	0x010a
        /*0a5a*/ 	.byte	0x3f
	.zero		1


	//   ....[156]....
        /*0a5c*/ 	.word	0x00005890
        /*0a60*/ 	.word	0x00000006
        /*0a64*/ 	.word	0x00000000
        /*0a68*/ 	.short	0x010a
        /*0a6a*/ 	.byte	0x3f
	.zero		1


	//   ....[157]....
        /*0a6c*/ 	.word	0x00005920
        /*0a70*/ 	.word	0x00000009
        /*0a74*/ 	.word	0x00000000
        /*0a78*/ 	.short	0x010a
        /*0a7a*/ 	.byte	0x3f
	.zero		1


	//   ....[158]....
        /*0a7c*/ 	.word	0x000059b0
        /*0a80*/ 	.word	0x00000006
        /*0a84*/ 	.word	0x00000000
        /*0a88*/ 	.short	0x010a
        /*0a8a*/ 	.byte	0x3f
	.zero		1


	//   ....[159]....
        /*0a8c*/ 	.word	0x00005a40
        /*0a90*/ 	.word	0x00000009
        /*0a94*/ 	.word	0x00000000
        /*0a98*/ 	.short	0x010a
        /*0a9a*/ 	.byte	0x3f
	.zero		1


	//   ....[160]....
        /*0a9c*/ 	.word	0x00005ad0
        /*0aa0*/ 	.word	0x00000006
        /*0aa4*/ 	.word	0x00000000
        /*0aa8*/ 	.short	0x010a
        /*0aaa*/ 	.byte	0x3f
	.zero		1


	//   ....[161]....
        /*0aac*/ 	.word	0x00005b60
        /*0ab0*/ 	.word	0x00000009
        /*0ab4*/ 	.word	0x00000000
        /*0ab8*/ 	.short	0x010a
        /*0aba*/ 	.byte	0x3f
	.zero		1


	//   ....[162]....
        /*0abc*/ 	.word	0x00005bf0
        /*0ac0*/ 	.word	0x00000006
        /*0ac4*/ 	.word	0x00000000
        /*0ac8*/ 	.short	0x010a
        /*0aca*/ 	.byte	0x3f
	.zero		1


	//   ....[163]....
        /*0acc*/ 	.word	0x00005c80
        /*0ad0*/ 	.word	0x00000009
        /*0ad4*/ 	.word	0x00000000
        /*0ad8*/ 	.short	0x010a
        /*0ada*/ 	.byte	0x3f
	.zero		1


	//   ....[164]....
        /*0adc*/ 	.word	0x00005d10
        /*0ae0*/ 	.word	0x00000006
        /*0ae4*/ 	.word	0x00000000
        /*0ae8*/ 	.short	0x010a
        /*0aea*/ 	.byte	0x3f
	.zero		1


	//   ....[165]....
        /*0aec*/ 	.word	0x00005da0
        /*0af0*/ 	.word	0x00000009
        /*0af4*/ 	.word	0x00000000
        /*0af8*/ 	.short	0x010a
        /*0afa*/ 	.byte	0x3f
	.zero		1


	//   ....[166]....
        /*0afc*/ 	.word	0x00005e30
        /*0b00*/ 	.word	0x00000006
        /*0b04*/ 	.word	0x00000000
        /*0b08*/ 	.short	0x010a
        /*0b0a*/ 	.byte	0x3f
	.zero		1


	//   ....[167]....
        /*0b0c*/ 	.word	0x00005ec0
        /*0b10*/ 	.word	0x00000009
        /*0b14*/ 	.word	0x00000000
        /*0b18*/ 	.short	0x010a
        /*0b1a*/ 	.byte	0x3f
	.zero		1


	//   ....[168]....
        /*0b1c*/ 	.word	0x00005f50
        /*0b20*/ 	.word	0x00000006
        /*0b24*/ 	.word	0x00000000
        /*0b28*/ 	.short	0x010a
        /*0b2a*/ 	.byte	0x3f
	.zero		1


	//   ....[169]....
        /*0b2c*/ 	.word	0x00005fe0
        /*0b30*/ 	.word	0x00000009
        /*0b34*/ 	.word	0x00000000
        /*0b38*/ 	.short	0x010a
        /*0b3a*/ 	.byte	0x3f
	.zero		1


	//   ....[170]....
        /*0b3c*/ 	.word	0x00006070
        /*0b40*/ 	.word	0x00000006
        /*0b44*/ 	.word	0x00000000
        /*0b48*/ 	.short	0x010a
        /*0b4a*/ 	.byte	0x3f
	.zero		1


	//   ....[171]....
        /*0b4c*/ 	.word	0x00006100
        /*0b50*/ 	.word	0x00000009
        /*0b54*/ 	.word	0x00000000
        /*0b58*/ 	.short	0x010a
        /*0b5a*/ 	.byte	0x3f
	.zero		1


	//   ....[172]....
        /*0b5c*/ 	.word	0x00006190
        /*0b60*/ 	.word	0x00000006
        /*0b64*/ 	.word	0x00000000
        /*0b68*/ 	.short	0x010a
        /*0b6a*/ 	.byte	0x3f
	.zero		1


	//   ....[173]....
        /*0b6c*/ 	.word	0x00006220
        /*0b70*/ 	.word	0x00000009
        /*0b74*/ 	.word	0x00000000
        /*0b78*/ 	.short	0x010a
        /*0b7a*/ 	.byte	0x3f
	.zero		1


	//   ....[174]....
        /*0b7c*/ 	.word	0x000062b0
        /*0b80*/ 	.word	0x00000006
        /*0b84*/ 	.word	0x00000000
        /*0b88*/ 	.short	0x010a
        /*0b8a*/ 	.byte	0x3f
	.zero		1


	//   ....[175]....
        /*0b8c*/ 	.word	0x00006340
        /*0b90*/ 	.word	0x00000009
        /*0b94*/ 	.word	0x00000000
        /*0b98*/ 	.short	0x010a
        /*0b9a*/ 	.byte	0x3f
	.zero		1


	//   ....[176]....
        /*0b9c*/ 	.word	0x000063d0
        /*0ba0*/ 	.word	0x00000006
        /*0ba4*/ 	.word	0x00000000
        /*0ba8*/ 	.short	0x010a
        /*0baa*/ 	.byte	0x3f
	.zero		1


	//   ....[177]....
        /*0bac*/ 	.word	0x00006460
        /*0bb0*/ 	.word	0x00000009
        /*0bb4*/ 	.word	0x00000000
        /*0bb8*/ 	.short	0x010a
        /*0bba*/ 	.byte	0x3f
	.zero		1


	//   ....[178]....
        /*0bbc*/ 	.word	0x000064f0
        /*0bc0*/ 	.word	0x00000006
        /*0bc4*/ 	.word	0x00000000
        /*0bc8*/ 	.short	0x010a
        /*0bca*/ 	.byte	0x3f
	.zero		1


	//   ....[179]....
        /*0bcc*/ 	.word	0x00006580
        /*0bd0*/ 	.word	0x00000009
        /*0bd4*/ 	.word	0x00000000
        /*0bd8*/ 	.short	0x010a
        /*0bda*/ 	.byte	0x3f
	.zero		1


	//   ....[180]....
        /*0bdc*/ 	.word	0x00006610
        /*0be0*/ 	.word	0x00000006
        /*0be4*/ 	.word	0x00000000
        /*0be8*/ 	.short	0x010a
        /*0bea*/ 	.byte	0x3f
	.zero		1


	//   ....[181]....
        /*0bec*/ 	.word	0x000066a0
        /*0bf0*/ 	.word	0x00000009
        /*0bf4*/ 	.word	0x00000000
        /*0bf8*/ 	.short	0x010a
        /*0bfa*/ 	.byte	0x3f
	.zero		1


	//   ....[182]....
        /*0bfc*/ 	.word	0x00006730
        /*0c00*/ 	.word	0x00000006
        /*0c04*/ 	.word	0x00000000
        /*0c08*/ 	.short	0x010a
        /*0c0a*/ 	.byte	0x3f
	.zero		1


	//   ....[183]....
        /*0c0c*/ 	.word	0x000067c0
        /*0c10*/ 	.word	0x00000009
        /*0c14*/ 	.word	0x00000000
        /*0c18*/ 	.short	0x010a
        /*0c1a*/ 	.byte	0x3f
	.zero		1


	//   ....[184]....
        /*0c1c*/ 	.word	0x00006850
        /*0c20*/ 	.word	0x00000006
        /*0c24*/ 	.word	0x00000000
        /*0c28*/ 	.short	0x010a
        /*0c2a*/ 	.byte	0x3f
	.zero		1


	//   ....[185]....
        /*0c2c*/ 	.word	0x000068e0
        /*0c30*/ 	.word	0x00000009
        /*0c34*/ 	.word	0x00000000
        /*0c38*/ 	.short	0x010a
        /*0c3a*/ 	.byte	0x3f
	.zero		1


	//   ....[186]....
        /*0c3c*/ 	.word	0x00006970
        /*0c40*/ 	.word	0x00000006
        /*0c44*/ 	.word	0x00000000
        /*0c48*/ 	.short	0x010a
        /*0c4a*/ 	.byte	0x3f
	.zero		1


	//   ....[187]....
        /*0c4c*/ 	.word	0x00006a00
        /*0c50*/ 	.word	0x00000009
        /*0c54*/ 	.word	0x00000000
        /*0c58*/ 	.short	0x010a
        /*0c5a*/ 	.byte	0x3f
	.zero		1


	//   ....[188]....
        /*0c5c*/ 	.word	0x00006a90
        /*0c60*/ 	.word	0x00000006
        /*0c64*/ 	.word	0x00000000
        /*0c68*/ 	.short	0x010a
        /*0c6a*/ 	.byte	0x3f
	.zero		1


	//   ....[189]....
        /*0c6c*/ 	.word	0x00006b20
        /*0c70*/ 	.word	0x00000009
        /*0c74*/ 	.word	0x00000000
        /*0c78*/ 	.short	0x010a
        /*0c7a*/ 	.byte	0x3f
	.zero		1


	//   ....[190]....
        /*0c7c*/ 	.word	0x00006bb0
        /*0c80*/ 	.word	0x00000006
        /*0c84*/ 	.word	0x00000000
        /*0c88*/ 	.short	0x010a
        /*0c8a*/ 	.byte	0x3f
	.zero		1


	//   ....[191]....
        /*0c8c*/ 	.word	0x00006c40
        /*0c90*/ 	.word	0x00000009
        /*0c94*/ 	.word	0x00000000
        /*0c98*/ 	.short	0x010a
        /*0c9a*/ 	.byte	0x3f
	.zero		1


	//   ....[192]....
        /*0c9c*/ 	.word	0x00006cd0
        /*0ca0*/ 	.word	0x00000006
        /*0ca4*/ 	.word	0x00000000
        /*0ca8*/ 	.short	0x010a
        /*0caa*/ 	.byte	0x3f
	.zero		1


	//   ....[193]....
        /*0cac*/ 	.word	0x00006d60
        /*0cb0*/ 	.word	0x00000009
        /*0cb4*/ 	.word	0x00000000
        /*0cb8*/ 	.short	0x010a
        /*0cba*/ 	.byte	0x3f
	.zero		1


	//   ....[194]....
        /*0cbc*/ 	.word	0x00006df0
        /*0cc0*/ 	.word	0x00000006
        /*0cc4*/ 	.word	0x00000000
        /*0cc8*/ 	.short	0x010a
        /*0cca*/ 	.byte	0x3f
	.zero		1


	//   ....[195]....
        /*0ccc*/ 	.word	0x00006e80
        /*0cd0*/ 	.word	0x00000009
        /*0cd4*/ 	.word	0x00000000
        /*0cd8*/ 	.short	0x010a
        /*0cda*/ 	.byte	0x3f
	.zero		1


	//   ....[196]....
        /*0cdc*/ 	.word	0x00006f10
        /*0ce0*/ 	.word	0x00000006
        /*0ce4*/ 	.word	0x00000000
        /*0ce8*/ 	.short	0x010a
        /*0cea*/ 	.byte	0x3f
	.zero		1


	//   ....[197]....
        /*0cec*/ 	.word	0x00006fa0
        /*0cf0*/ 	.word	0x00000009
        /*0cf4*/ 	.word	0x00000000
        /*0cf8*/ 	.short	0x010a
        /*0cfa*/ 	.byte	0x3f
	.zero		1


	//   ....[198]....
        /*0cfc*/ 	.word	0x00007030
        /*0d00*/ 	.word	0x00000006
        /*0d04*/ 	.word	0x00000000
        /*0d08*/ 	.short	0x010a
        /*0d0a*/ 	.byte	0x3f
	.zero		1


	//   ....[199]....
        /*0d0c*/ 	.word	0x000070c0
        /*0d10*/ 	.word	0x00000009
        /*0d14*/ 	.word	0x00000000
        /*0d18*/ 	.short	0x010a
        /*0d1a*/ 	.byte	0x3f
	.zero		1


	//   ....[200]....
        /*0d1c*/ 	.word	0x00007150
        /*0d20*/ 	.word	0x00000006
        /*0d24*/ 	.word	0x00000000
        /*0d28*/ 	.short	0x010a
        /*0d2a*/ 	.byte	0x3f
	.zero		1


	//   ....[201]....
        /*0d2c*/ 	.word	0x000071e0
        /*0d30*/ 	.word	0x00000009
        /*0d34*/ 	.word	0x00000000
        /*0d38*/ 	.short	0x010a
        /*0d3a*/ 	.byte	0x3f
	.zero		1


	//   ....[202]....
        /*0d3c*/ 	.word	0x00007270
        /*0d40*/ 	.word	0x00000006
        /*0d44*/ 	.word	0x00000000
        /*0d48*/ 	.short	0x010a
        /*0d4a*/ 	.byte	0x3f
	.zero		1


	//   ....[203]....
        /*0d4c*/ 	.word	0x00007300
        /*0d50*/ 	.word	0x00000009
        /*0d54*/ 	.word	0x00000000
        /*0d58*/ 	.short	0x010a
        /*0d5a*/ 	.byte	0x3f
	.zero		1


	//   ....[204]....
        /*0d5c*/ 	.word	0x00007390
        /*0d60*/ 	.word	0x00000006
        /*0d64*/ 	.word	0x00000000
        /*0d68*/ 	.short	0x010a
        /*0d6a*/ 	.byte	0x3f
	.zero		1


	//   ....[205]....
        /*0d6c*/ 	.word	0x00007420
        /*0d70*/ 	.word	0x00000009
        /*0d74*/ 	.word	0x00000000
        /*0d78*/ 	.short	0x010a
        /*0d7a*/ 	.byte	0x3f
	.zero		1


	//   ....[206]....
        /*0d7c*/ 	.word	0x000074b0
        /*0d80*/ 	.word	0x00000006
        /*0d84*/ 	.word	0x00000000
        /*0d88*/ 	.short	0x010a
        /*0d8a*/ 	.byte	0x3f
	.zero		1


	//   ....[207]....
        /*0d8c*/ 	.word	0x00007540
        /*0d90*/ 	.word	0x00000009
        /*0d94*/ 	.word	0x00000000
        /*0d98*/ 	.short	0x010a
        /*0d9a*/ 	.byte	0x3f
	.zero		1


	//   ....[208]....
        /*0d9c*/ 	.word	0x000075d0
        /*0da0*/ 	.word	0x00000006
        /*0da4*/ 	.word	0x00000000
        /*0da8*/ 	.short	0x010a
        /*0daa*/ 	.byte	0x3f
	.zero		1


	//   ....[209]....
        /*0dac*/ 	.word	0x00007660
        /*0db0*/ 	.word	0x00000003
        /*0db4*/ 	.word	0x00000000
        /*0db8*/ 	.short	0x010a
        /*0dba*/ 	.byte	0x3f
	.zero		1


	//   ....[210]....
        /*0dbc*/ 	.word	0x000076c0
        /*0dc0*/ 	.word	0x00000037
        /*0dc4*/ 	.word	0xfffffff8
        /*0dc8*/ 	.short	0x010a
        /*0dca*/ 	.byte	0x3f
	.zero		1


	//   ....[211]....
        /*0dcc*/ 	.word	0x00007710
        /*0dd0*/ 	.word	0x00000003
        /*0dd4*/ 	.word	0x00000000
        /*0dd8*/ 	.short	0x010a
        /*0dda*/ 	.byte	0x3f
	.zero		1


	//   ....[212]....
        /*0ddc*/ 	.word	0x00007770
        /*0de0*/ 	.word	0x00000004
        /*0de4*/ 	.word	0x00000000
        /*0de8*/ 	.short	0x010a
        /*0dea*/ 	.byte	0x3f
	.zero		1


	//   ....[213]....
        /*0dec*/ 	.word	0x000077c0
        /*0df0*/ 	.word	0x00000037
        /*0df4*/ 	.word	0x00000008
        /*0df8*/ 	.short	0x010a
        /*0dfa*/ 	.byte	0x3f
	.zero		1


	//   ....[214]....
        /*0dfc*/ 	.word	0x00007890
        /*0e00*/ 	.word	0x0000000a
        /*0e04*/ 	.word	0x00000200
        /*0e08*/ 	.short	0x010a
        /*0e0a*/ 	.byte	0x3f
	.zero		1


	//   ....[215]....
        /*0e0c*/ 	.word	0x00007960
        /*0e10*/ 	.word	0x00000007
        /*0e14*/ 	.word	0x00000000
        /*0e18*/ 	.short	0x010a
        /*0e1a*/ 	.byte	0x3f
	.zero		1


	//   ....[216]....
        /*0e1c*/ 	.word	0x000079b0
        /*0e20*/ 	.word	0x00000009
        /*0e24*/ 	.word	0x00000000
        /*0e28*/ 	.short	0x010a
        /*0e2a*/ 	.byte	0x3f
	.zero		1


	//   ....[217]....
        /*0e2c*/ 	.word	0x00007a00
        /*0e30*/ 	.word	0x00000006
        /*0e34*/ 	.word	0x00000000
        /*0e38*/ 	.short	0x010a
        /*0e3a*/ 	.byte	0x3f
	.zero		1


	//   ....[218]....
        /*0e3c*/ 	.word	0x00007a50
        /*0e40*/ 	.word	0x00000009
        /*0e44*/ 	.word	0x00000000
        /*0e48*/ 	.short	0x010a
        /*0e4a*/ 	.byte	0x3f
	.zero		1


	//   ....[219]....
        /*0e4c*/ 	.word	0x00007aa0
        /*0e50*/ 	.word	0x00000006
        /*0e54*/ 	.word	0x00000000
        /*0e58*/ 	.short	0x010a
        /*0e5a*/ 	.byte	0x3f
	.zero		1


	//   ....[220]....
        /*0e5c*/ 	.word	0x00007af0
        /*0e60*/ 	.word	0x00000009
        /*0e64*/ 	.word	0x00000000
        /*0e68*/ 	.short	0x010a
        /*0e6a*/ 	.byte	0x3f
	.zero		1


	//   ....[221]....
        /*0e6c*/ 	.word	0x00007b40
        /*0e70*/ 	.word	0x00000006
        /*0e74*/ 	.word	0x00000000
        /*0e78*/ 	.short	0x010a
        /*0e7a*/ 	.byte	0x3f
	.zero		1


	//   ....[222]....
        /*0e7c*/ 	.word	0x00007b90
        /*0e80*/ 	.word	0x00000009
        /*0e84*/ 	.word	0x00000000
        /*0e88*/ 	.short	0x010a
        /*0e8a*/ 	.byte	0x3f
	.zero		1


	//   ....[223]....
        /*0e8c*/ 	.word	0x00007be0
        /*0e90*/ 	.word	0x00000006
        /*0e94*/ 	.word	0x00000000
        /*0e98*/ 	.short	0x010a
        /*0e9a*/ 	.byte	0x3f
	.zero		1


	//   ....[224]....
        /*0e9c*/ 	.word	0x00007c30
        /*0ea0*/ 	.word	0x00000009
        /*0ea4*/ 	.word	0x00000000
        /*0ea8*/ 	.short	0x010a
        /*0eaa*/ 	.byte	0x3f
	.zero		1


	//   ....[225]....
        /*0eac*/ 	.word	0x00007c80
        /*0eb0*/ 	.word	0x00000006
        /*0eb4*/ 	.word	0x00000000
        /*0eb8*/ 	.short	0x010a
        /*0eba*/ 	.byte	0x3f
	.zero		1


	//   ....[226]....
        /*0ebc*/ 	.word	0x00007cd0
        /*0ec0*/ 	.word	0x00000009
        /*0ec4*/ 	.word	0x00000000
        /*0ec8*/ 	.short	0x010a
        /*0eca*/ 	.byte	0x3f
	.zero		1


	//   ....[227]....
        /*0ecc*/ 	.word	0x00007d20
        /*0ed0*/ 	.word	0x00000006
        /*0ed4*/ 	.word	0x00000000
        /*0ed8*/ 	.short	0x010a
        /*0eda*/ 	.byte	0x3f
	.zero		1


	//   ....[228]....
        /*0edc*/ 	.word	0x00007d70
        /*0ee0*/ 	.word	0x00000009
        /*0ee4*/ 	.word	0x00000000
        /*0ee8*/ 	.short	0x010a
        /*0eea*/ 	.byte	0x3f
	.zero		1


	//   ....[229]....
        /*0eec*/ 	.word	0x00007dc0
        /*0ef0*/ 	.word	0x00000006
        /*0ef4*/ 	.word	0x00000000
        /*0ef8*/ 	.short	0x010a
        /*0efa*/ 	.byte	0x3f
	.zero		1


	//   ....[230]....
        /*0efc*/ 	.word	0x00007e10
        /*0f00*/ 	.word	0x00000009
        /*0f04*/ 	.word	0x00000000
        /*0f08*/ 	.short	0x010a
        /*0f0a*/ 	.byte	0x3f
	.zero		1


	//   ....[231]....
        /*0f0c*/ 	.word	0x00007e60
        /*0f10*/ 	.word	0x00000006
        /*0f14*/ 	.word	0x00000000
        /*0f18*/ 	.short	0x010a
        /*0f1a*/ 	.byte	0x3f
	.zero		1


	//   ....[232]....
        /*0f1c*/ 	.word	0x00007eb0
        /*0f20*/ 	.word	0x00000009
        /*0f24*/ 	.word	0x00000000
        /*0f28*/ 	.short	0x010a
        /*0f2a*/ 	.byte	0x3f
	.zero		1


	//   ....[233]....
        /*0f2c*/ 	.word	0x00007f00
        /*0f30*/ 	.word	0x00000006
        /*0f34*/ 	.word	0x00000000
        /*0f38*/ 	.short	0x010a
        /*0f3a*/ 	.byte	0x3f
	.zero		1


	//   ....[234]....
        /*0f3c*/ 	.word	0x00007f50
        /*0f40*/ 	.word	0x00000009
        /*0f44*/ 	.word	0x00000000
        /*0f48*/ 	.short	0x010a
        /*0f4a*/ 	.byte	0x3f
	.zero		1


	//   ....[235]....
        /*0f4c*/ 	.word	0x00007fa0
        /*0f50*/ 	.word	0x00000006
        /*0f54*/ 	.word	0x00000000
        /*0f58*/ 	.short	0x010a
        /*0f5a*/ 	.byte	0x3f
	.zero		1


	//   ....[236]....
        /*0f5c*/ 	.word	0x00007ff0
        /*0f60*/ 	.word	0x00000009
        /*0f64*/ 	.word	0x00000000
        /*0f68*/ 	.short	0x010a
        /*0f6a*/ 	.byte	0x3f
	.zero		1


	//   ....[237]....
        /*0f6c*/ 	.word	0x00008040
        /*0f70*/ 	.word	0x00000006
        /*0f74*/ 	.word	0x00000000
        /*0f78*/ 	.short	0x010a
        /*0f7a*/ 	.byte	0x3f
	.zero		1


	//   ....[238]....
        /*0f7c*/ 	.word	0x00008090
        /*0f80*/ 	.word	0x00000009
        /*0f84*/ 	.word	0x00000000
        /*0f88*/ 	.short	0x010a
        /*0f8a*/ 	.byte	0x3f
	.zero		1


	//   ....[239]....
        /*0f8c*/ 	.word	0x000080e0
        /*0f90*/ 	.word	0x00000006
        /*0f94*/ 	.word	0x00000000
        /*0f98*/ 	.short	0x010a
        /*0f9a*/ 	.byte	0x3f
	.zero		1


	//   ....[240]....
        /*0f9c*/ 	.word	0x00008130
        /*0fa0*/ 	.word	0x00000009
        /*0fa4*/ 	.word	0x00000000
        /*0fa8*/ 	.short	0x010a
        /*0faa*/ 	.byte	0x3f
	.zero		1


	//   ....[241]....
        /*0fac*/ 	.word	0x00008180
        /*0fb0*/ 	.word	0x00000006
        /*0fb4*/ 	.word	0x00000000
        /*0fb8*/ 	.short	0x010a
        /*0fba*/ 	.byte	0x3f
	.zero		1


	//   ....[242]....
        /*0fbc*/ 	.word	0x000081d0
        /*0fc0*/ 	.word	0x00000009
        /*0fc4*/ 	.word	0x00000000
        /*0fc8*/ 	.short	0x010a
        /*0fca*/ 	.byte	0x3f
	.zero		1


	//   ....[243]....
        /*0fcc*/ 	.word	0x00008220
        /*0fd0*/ 	.word	0x00000006
        /*0fd4*/ 	.word	0x00000000
        /*0fd8*/ 	.short	0x010a
        /*0fda*/ 	.byte	0x3f
	.zero		1


	//   ....[244]....
        /*0fdc*/ 	.word	0x00008270
        /*0fe0*/ 	.word	0x00000009
        /*0fe4*/ 	.word	0x00000000
        /*0fe8*/ 	.short	0x010a
        /*0fea*/ 	.byte	0x3f
	.zero		1


	//   ....[245]....
        /*0fec*/ 	.word	0x000082c0
        /*0ff0*/ 	.word	0x00000006
        /*0ff4*/ 	.word	0x00000000
        /*0ff8*/ 	.short	0x010a
        /*0ffa*/ 	.byte	0x3f
	.zero		1


	//   ....[246]....
        /*0ffc*/ 	.word	0x00008310
        /*1000*/ 	.word	0x00000009
        /*1004*/ 	.word	0x00000000
        /*1008*/ 	.short	0x010a
        /*100a*/ 	.byte	0x3f
	.zero		1


	//   ....[247]....
        /*100c*/ 	.word	0x00008360
        /*1010*/ 	.word	0x00000006
        /*1014*/ 	.word	0x00000000
        /*1018*/ 	.short	0x010a
        /*101a*/ 	.byte	0x3f
	.zero		1


	//   ....[248]....
        /*101c*/ 	.word	0x000083b0
        /*1020*/ 	.word	0x00000009
        /*1024*/ 	.word	0x00000000
        /*1028*/ 	.short	0x010a
        /*102a*/ 	.byte	0x3f
	.zero		1


	//   ....[249]....
        /*102c*/ 	.word	0x00008400
        /*1030*/ 	.word	0x00000006
        /*1034*/ 	.word	0x00000000
        /*1038*/ 	.short	0x010a
        /*103a*/ 	.byte	0x3f
	.zero		1


	//   ....[250]....
        /*103c*/ 	.word	0x00008450
        /*1040*/ 	.word	0x00000009
        /*1044*/ 	.word	0x00000000
        /*1048*/ 	.short	0x010a
        /*104a*/ 	.byte	0x3f
	.zero		1


	//   ....[251]....
        /*104c*/ 	.word	0x000084a0
        /*1050*/ 	.word	0x00000006
        /*1054*/ 	.word	0x00000000
        /*1058*/ 	.short	0x010a
        /*105a*/ 	.byte	0x3f
	.zero		1


	//   ....[252]....
        /*105c*/ 	.word	0x000084f0
        /*1060*/ 	.word	0x00000009
        /*1064*/ 	.word	0x00000000
        /*1068*/ 	.short	0x010a
        /*106a*/ 	.byte	0x3f
	.zero		1


	//   ....[253]....
        /*106c*/ 	.word	0x00008540
        /*1070*/ 	.word	0x00000006
        /*1074*/ 	.word	0x00000000
        /*1078*/ 	.short	0x010a
        /*107a*/ 	.byte	0x3f
	.zero		1


	//   ....[254]....
        /*107c*/ 	.word	0x00008590
        /*1080*/ 	.word	0x00000009
        /*1084*/ 	.word	0x00000000
        /*1088*/ 	.short	0x010a
        /*108a*/ 	.byte	0x3f
	.zero		1


	//   ....[255]....
        /*108c*/ 	.word	0x000085e0
        /*1090*/ 	.word	0x00000006
        /*1094*/ 	.word	0x00000000
        /*1098*/ 	.short	0x010a
        /*109a*/ 	.byte	0x3f
	.zero		1


	//   ....[0]....
        /*109c*/ 	.word	0x00008630
        /*10a0*/ 	.word	0x00000009
        /*10a4*/ 	.word	0x00000000
        /*10a8*/ 	.short	0x010a
        /*10aa*/ 	.byte	0x3f
	.zero		1


	//   ....[1]....
        /*10ac*/ 	.word	0x00008680
        /*10b0*/ 	.word	0x00000006
        /*10b4*/ 	.word	0x00000000
        /*10b8*/ 	.short	0x010a
        /*10ba*/ 	.byte	0x3f
	.zero		1


	//   ....[2]....
        /*10bc*/ 	.word	0x000086d0
        /*10c0*/ 	.word	0x00000009
        /*10c4*/ 	.word	0x00000000
        /*10c8*/ 	.short	0x010a
        /*10ca*/ 	.byte	0x3f
	.zero		1


	//   ....[3]....
        /*10cc*/ 	.word	0x00008720
        /*10d0*/ 	.word	0x00000006
        /*10d4*/ 	.word	0x00000000
        /*10d8*/ 	.short	0x010a
        /*10da*/ 	.byte	0x3f
	.zero		1


	//   ....[4]....
        /*10dc*/ 	.word	0x00008770
        /*10e0*/ 	.word	0x00000009
        /*10e4*/ 	.word	0x00000000
        /*10e8*/ 	.short	0x010a
        /*10ea*/ 	.byte	0x3f
	.zero		1


	//   ....[5]....
        /*10ec*/ 	.word	0x000087c0
        /*10f0*/ 	.word	0x00000006
        /*10f4*/ 	.word	0x00000000
        /*10f8*/ 	.short	0x010a
        /*10fa*/ 	.byte	0x3f
	.zero		1


	//   ....[6]....
        /*10fc*/ 	.word	0x00008810
        /*1100*/ 	.word	0x00000009
        /*1104*/ 	.word	0x00000000
        /*1108*/ 	.short	0x010a
        /*110a*/ 	.byte	0x3f
	.zero		1


	//   ....[7]....
        /*110c*/ 	.word	0x00008860
        /*1110*/ 	.word	0x00000006
        /*1114*/ 	.word	0x00000000
        /*1118*/ 	.short	0x010a
        /*111a*/ 	.byte	0x3f
	.zero		1


	//   ....[8]....
        /*111c*/ 	.word	0x000088b0
        /*1120*/ 	.word	0x00000009
        /*1124*/ 	.word	0x00000000
        /*1128*/ 	.short	0x010a
        /*112a*/ 	.byte	0x3f
	.zero		1


	//   ....[9]....
        /*112c*/ 	.word	0x00008900
        /*1130*/ 	.word	0x00000006
        /*1134*/ 	.word	0x00000000
        /*1138*/ 	.short	0x010a
        /*113a*/ 	.byte	0x3f
	.zero		1


	//   ....[10]....
        /*113c*/ 	.word	0x00008950
        /*1140*/ 	.word	0x00000009
        /*1144*/ 	.word	0x00000000
        /*1148*/ 	.short	0x010a
        /*114a*/ 	.byte	0x3f
	.zero		1


	//   ....[11]....
        /*114c*/ 	.word	0x000089a0
        /*1150*/ 	.word	0x00000006
        /*1154*/ 	.word	0x00000000
        /*1158*/ 	.short	0x010a
        /*115a*/ 	.byte	0x3f
	.zero		1


	//   ....[12]....
        /*115c*/ 	.word	0x000089f0
        /*1160*/ 	.word	0x00000009
        /*1164*/ 	.word	0x00000000
        /*1168*/ 	.short	0x010a
        /*116a*/ 	.byte	0x3f
	.zero		1


	//   ....[13]....
        /*116c*/ 	.word	0x00008a40
        /*1170*/ 	.word	0x00000006
        /*1174*/ 	.word	0x00000000
        /*1178*/ 	.short	0x010a
        /*117a*/ 	.byte	0x3f
	.zero		1


	//   ....[14]....
        /*117c*/ 	.word	0x00008a90
        /*1180*/ 	.word	0x00000009
        /*1184*/ 	.word	0x00000000
        /*1188*/ 	.short	0x010a
        /*118a*/ 	.byte	0x3f
	.zero		1


	//   ....[15]....
        /*118c*/ 	.word	0x00008ae0
        /*1190*/ 	.word	0x00000006
        /*1194*/ 	.word	0x00000000
        /*1198*/ 	.short	0x010a
        /*119a*/ 	.byte	0x3f
	.zero		1


	//   ....[16]....
        /*119c*/ 	.word	0x00008b30
        /*11a0*/ 	.word	0x00000009
        /*11a4*/ 	.word	0x00000000
        /*11a8*/ 	.short	0x010a
        /*11aa*/ 	.byte	0x3f
	.zero		1


	//   ....[17]....
        /*11ac*/ 	.word	0x00008b80
        /*11b0*/ 	.word	0x00000006
        /*11b4*/ 	.word	0x00000000
        /*11b8*/ 	.short	0x010a
        /*11ba*/ 	.byte	0x3f
	.zero		1


	//   ....[18]....
        /*11bc*/ 	.word	0x00008bd0
        /*11c0*/ 	.word	0x00000009
        /*11c4*/ 	.word	0x00000000
        /*11c8*/ 	.short	0x010a
        /*11ca*/ 	.byte	0x3f
	.zero		1


	//   ....[19]....
        /*11cc*/ 	.word	0x00008c20
        /*11d0*/ 	.word	0x00000006
        /*11d4*/ 	.word	0x00000000
        /*11d8*/ 	.short	0x010a
        /*11da*/ 	.byte	0x3f
	.zero		1


	//   ....[20]....
        /*11dc*/ 	.word	0x00008c70
        /*11e0*/ 	.word	0x00000009
        /*11e4*/ 	.word	0x00000000
        /*11e8*/ 	.short	0x010a
        /*11ea*/ 	.byte	0x3f
	.zero		1


	//   ....[21]....
        /*11ec*/ 	.word	0x00008cc0
        /*11f0*/ 	.word	0x00000006
        /*11f4*/ 	.word	0x00000000
        /*11f8*/ 	.short	0x010a
        /*11fa*/ 	.byte	0x3f
	.zero		1


	//----- nvinfo : EIATTR_NUM_MBARRIERS
	.align		4
.L_35:
        /*11fc*/ 	.byte	0x03, 0x38
        /*11fe*/ 	.short	0x0086


	//----- nvinfo : EIATTR_EXIT_INSTR_OFFSETS
	.align		4
        /*1200*/ 	.byte	0x04, 0x1c
        /*1202*/ 	.short	(.L_37 - .L_36)


	//   ....[0]....
.L_36:
        /*1204*/ 	.word	0x000019f0


	//   ....[1]....
        /*1208*/ 	.word	0x00001a50


	//   ....[2]....
        /*120c*/ 	.word	0x00004500


	//   ....[3]....
        /*1210*/ 	.word	0x00004530


	//   ....[4]....
        /*1214*/ 	.word	0x000076b0


	//----- nvinfo : EIATTR_MAX_THREADS
	.align		4
.L_37:
        /*1218*/ 	.byte	0x04, 0x05
        /*121a*/ 	.short	(.L_39 - .L_38)
.L_38:
        /*121c*/ 	.word	0x00000180
        /*1220*/ 	.word	0x00000001
        /*1224*/ 	.word	0x00000001


	//----- nvinfo : EIATTR_CRS_STACK_SIZE
	.align		4
.L_39:
        /*1228*/ 	.byte	0x04, 0x1e
        /*122a*/ 	.short	(.L_41 - .L_40)
.L_40:
        /*122c*/ 	.word	0x00000000


	//----- nvinfo : EIATTR_CBANK_PARAM_SIZE
	.align		4
.L_41:
        /*1230*/ 	.byte	0x03, 0x19
        /*1232*/ 	.short	0x0470


	//----- nvinfo : EIATTR_PARAM_CBANK
	.align		4
        /*1234*/ 	.byte	0x04, 0x0a
        /*1236*/ 	.short	(.L_43 - .L_42)
	.align		4
.L_42:
        /*1238*/ 	.word	index@(.nv.constant0._ZN7cutlass13device_kernelINS_4gemm6kernel13GemmUniversalIN4cute5tupleIJiiiiEEENS1_10collective13CollectiveMmaINS1_34MainloopSm90TmaGmmaWarpSpecializedILi64ENS5_IJNS4_1CILi1EEESB_SB_EEENS1_32KernelTmaWarpSpecializedPingpongEEENS5_IJNSA_ILi64EEENSA_ILi48EEENSA_ILi32EEEEEEaNS5_IJlSB_lEEEaSJ_NS4_8TiledMMAINS4_8MMA_AtomIJNS4_4SM904GMMA26MMA_64x16x32_S32S8S8_SS_TNEEEENS4_6LayoutISC_NS5_IJNSA_ILi0EEESR_SR_EEEEENS5_IJNS4_10UnderscoreESU_SU_EEEEENS4_13SM90_TMA_LOADENS4_14ComposedLayoutINS4_7SwizzleILi1ELi4ELi3EEENS4_18smem_ptr_flag_bitsILi8EEENSQ_INS5_IJNSA_ILi8EEESH_EEENS5_IJSH_SB_EEEEEEEvNS4_8identityESX_S17_vS18_EENS_8epilogue10collective6detail29Sm90TmaWarpSpecializedAdapterINS1B_15DefaultEpilogueIaSJ_SJ_NS1A_6thread17LinearCombinationIaLi1EiiLNS1F_9ScaleType4KindE0ELNS_15FloatRoundStyleE2EaEENS1_15EpilogueDefaultEEEEEvvEEEEvNT_6ParamsE)
        /*123c*/ 	.short	0x0210
        /*123e*/ 	.short	0x0470


	//----- nvinfo : EIATTR_SW_WAR
	.align		4
.L_43:
        /*1240*/ 	.byte	0x04, 0x36
        /*1242*/ 	.short	(.L_45 - .L_44)
.L_44:
        /*1244*/ 	.word	0x00000008
.L_45:


//--------------------- .nv.callgraph             --------------------------
	.section	.nv.callgraph,"",@"SHT_CUDA_CALLGRAPH"
	.align	4
	.sectionentsize	8
	.align		4
        /*0000*/ 	.word	0x00000000
	.align		4
        /*0004*/ 	.word	0xffffffff
	.align		4
        /*0008*/ 	.word	index@(_ZN7cutlass13device_kernelINS_4gemm6kernel13GemmUniversalIN4cute5tupleIJiiiiEEENS1_10collective13CollectiveMmaINS1_34MainloopSm90TmaGmmaWarpSpecializedILi64ENS5_IJNS4_1CILi1EEESB_SB_EEENS1_32KernelTmaWarpSpecializedPingpongEEENS5_IJNSA_ILi64EEENSA_ILi48EEENSA_ILi32EEEEEEaNS5_IJlSB_lEEEaSJ_NS4_8TiledMMAINS4_8MMA_AtomIJNS4_4SM904GMMA26MMA_64x16x32_S32S8S8_SS_TNEEEENS4_6LayoutISC_NS5_IJNSA_ILi0EEESR_SR_EEEEENS5_IJNS4_10UnderscoreESU_SU_EEEEENS4_13SM90_TMA_LOADENS4_14ComposedLayoutINS4_7SwizzleILi1ELi4ELi3EEENS4_18smem_ptr_flag_bitsILi8EEENSQ_INS5_IJNSA_ILi8EEESH_EEENS5_IJSH_SB_EEEEEEEvNS4_8identityESX_S17_vS18_EENS_8epilogue10collective6detail29Sm90TmaWarpSpecializedAdapterINS1B_15DefaultEpilogueIaSJ_SJ_NS1A_6thread17LinearCombinationIaLi1EiiLNS1F_9ScaleType4KindE0ELNS_15FloatRoundStyleE2EaEENS1_15EpilogueDefaultEEEEEvvEEEEvNT_6ParamsE)
	.align		4
        /*000c*/ 	.word	index@(__assertfail)
	.align		4
        /*0010*/ 	.word	0x00000000
	.align		4
        /*0014*/ 	.word	0xfffffffe
	.align		4
        /*0018*/ 	.word	0x00000000
	.align		4
        /*001c*/ 	.word	0xfffffffd
	.align		4
        /*0020*/ 	.word	0x00000000
	.align		4
        /*0024*/ 	.word	0xfffffffc


//--------------------- .nv.constant4             --------------------------
	.section	.nv.constant4,"a",@progbits
	.align	8
	.align		8
.nv.constant4:
        /*0000*/ 	.dword	__assertfail
	.align		8
        /*0008*/ 	.dword	__unnamed_1
	.align		8
        /*0010*/ 	.dword	_ZN40_INTERNAL_5490bdc0_4_k_cu_155d1e39_140934cuda3std3__45__cpo5beginE
	.align		8
        /*0018*/ 	.dword	_ZN40_INTERNAL_5490bdc0_4_k_cu_155d1e39_140934cuda3std3__45__cpo3endE
	.align		8
        /*0020*/ 	.dword	_ZN40_INTERNAL_5490bdc0_4_k_cu_155d1e39_140934cuda3std3__45__cpo6cbeginE
	.align		8
        /*0028*/ 	.dword	_ZN40_INTERNAL_5490bdc0_4_k_cu_155d1e39_140934cuda3std3__45__cpo4cendE
	.align		8
        /*0030*/ 	.dword	_ZN40_INTERNAL_5490bdc0_4_k_cu_155d1e39_140934cuda3std3__442_GLOBAL__N__5490bdc0_4_k_cu_155d1e39_140936ignoreE
	.align		8
        /*0038*/ 	.dword	_ZN40_INTERNAL_5490bdc0_4_k_cu_155d1e39_140934cuda3std3__419piecewise_constructE
	.align		8
        /*0040*/ 	.dword	_ZN40_INTERNAL_5490bdc0_4_k_cu_155d1e39_140934cuda3std3__48in_placeE
	.align		8
        /*0048*/ 	.dword	_ZN40_INTERNAL_5490bdc0_4_k_cu_155d1e39_140934cuda3std6ranges3__45__cpo4swapE
	.align		8
        /*0050*/ 	.dword	_ZN40_INTERNAL_5490bdc0_4_k_cu_155d1e39_140934cuda3std6ranges3__45__cpo9iter_moveE
	.align		8
        /*0058*/ 	.dword	_ZN40_INTERNAL_5490bdc0_4_k_cu_155d1e39_140934cute7productE
	.align		8
        /*0060*/ 	.dword	_ZN40_INTERNAL_5490bdc0_4_k_cu_155d1e39_140934cute1_E
	.align		8
        /*0068*/ 	.dword	$str$22
	.align		8
        /*0070*/ 	.dword	$str$23


//--------------------- .text._ZN7cutlass13device_kernelINS_4gemm6kernel13GemmUniversalIN4cute5tupleIJiiiiEEENS1_10collective13CollectiveMmaINS1_34MainloopSm90TmaGmmaWarpSpecializedILi64ENS5_IJNS4_1CILi1EEESB_SB_EEENS1_32KernelTmaWarpSpecializedPingpongEEENS5_IJNSA_ILi64EEENSA_ILi48EEENSA_ILi32EEEEEEaNS5_IJlSB_lEEEaSJ_NS4_8TiledMMAINS4_8MMA_AtomIJNS4_4SM904GMMA26MMA_64x16x32_S32S8S8_SS_TNEEEENS4_6LayoutISC_NS5_IJNSA_ILi0EEESR_SR_EEEEENS5_IJNS4_10UnderscoreESU_SU_EEEEENS4_13SM90_TMA_LOADENS4_14ComposedLayoutINS4_7SwizzleILi1ELi4ELi3EEENS4_18smem_ptr_flag_bitsILi8EEENSQ_INS5_IJNSA_ILi8EEESH_EEENS5_IJSH_SB_EEEEEEEvNS4_8identityESX_S17_vS18_EENS_8epilogue10collective6detail29Sm90TmaWarpSpecializedAdapterINS1B_15DefaultEpilogueIaSJ_SJ_NS1A_6thread17LinearCombinationIaLi1EiiLNS1F_9ScaleType4KindE0ELNS_15FloatRoundStyleE2EaEENS1_15EpilogueDefaultEEEEEvvEEEEvNT_6ParamsE --------------------------
	.section	.text._ZN7cutlass13device_kernelINS_4gemm6kernel13GemmUniversalIN4cute5tupleIJiiiiEEENS1_10collective13CollectiveMmaINS1_34MainloopSm90TmaGmmaWarpSpecializedILi64ENS5_IJNS4_1CILi1EEESB_SB_EEENS1_32KernelTmaWarpSpecializedPingpongEEENS5_IJNSA_ILi64EEENSA_ILi48EEENSA_ILi32EEEEEEaNS5_IJlSB_lEEEaSJ_NS4_8TiledMMAINS4_8MMA_AtomIJNS4_4SM904GMMA26MMA_64x16x32_S32S8S8_SS_TNEEEENS4_6LayoutISC_NS5_IJNSA_ILi0EEESR_SR_EEEEENS5_IJNS4_10UnderscoreESU_SU_EEEEENS4_13SM90_TMA_LOADENS4_14ComposedLayoutINS4_7SwizzleILi1ELi4ELi3EEENS4_18smem_ptr_flag_bitsILi8EEENSQ_INS5_IJNSA_ILi8EEESH_EEENS5_IJSH_SB_EEEEEEEvNS4_8identityESX_S17_vS18_EENS_8epilogue10collective6detail29Sm90TmaWarpSpecializedAdapterINS1B_15DefaultEpilogueIaSJ_SJ_NS1A_6thread17LinearCombinationIaLi1EiiLNS1F_9ScaleType4KindE0ELNS_15FloatRoundStyleE2EaEENS1_15EpilogueDefaultEEEEEvvEEEEvNT_6ParamsE,"ax",@progbits
	.align	128
.text._ZN7cutlass13device_kernelINS_4gemm6kernel13GemmUniversalIN4cute5tupleIJiiiiEEENS1_10collective13CollectiveMmaINS1_34MainloopSm90TmaGmmaWarpSpecializedILi64ENS5_IJNS4_1CILi1EEESB_SB_EEENS1_32KernelTmaWarpSpecializedPingpongEEENS5_IJNSA_ILi64EEENSA_ILi48EEENSA_ILi32EEEEEEaNS5_IJlSB_lEEEaSJ_NS4_8TiledMMAINS4_8MMA_AtomIJNS4_4SM904GMMA26MMA_64x16x32_S32S8S8_SS_TNEEEENS4_6LayoutISC_NS5_IJNSA_ILi0EEESR_SR_EEEEENS5_IJNS4_10UnderscoreESU_SU_EEEEENS4_13SM90_TMA_LOADENS4_14ComposedLayoutINS4_7SwizzleILi1ELi4ELi3EEENS4_18smem_ptr_flag_bitsILi8EEENSQ_INS5_IJNSA_ILi8EEESH_EEENS5_IJSH_SB_EEEEEEEvNS4_8identityESX_S17_vS18_EENS_8epilogue10collective6detail29Sm90TmaWarpSpecializedAdapterINS1B_15DefaultEpilogueIaSJ_SJ_NS1A_6thread17LinearCombinationIaLi1EiiLNS1F_9ScaleType4KindE0ELNS_15FloatRoundStyleE2EaEENS1_15EpilogueDefaultEEEEEvvEEEEvNT_6ParamsE:
        .type           _ZN7cutlass13device_kernelINS_4gemm6kernel13GemmUniversalIN4cute5tupleIJiiiiEEENS1_10collective13CollectiveMmaINS1_34MainloopSm90TmaGmmaWarpSpecializedILi64ENS5_IJNS4_1CILi1EEESB_SB_EEENS1_32KernelTmaWarpSpecializedPingpongEEENS5_IJNSA_ILi64EEENSA_ILi48EEENSA_ILi32EEEEEEaNS5_IJlSB_lEEEaSJ_NS4_8TiledMMAINS4_8MMA_AtomIJNS4_4SM904GMMA26MMA_64x16x32_S32S8S8_SS_TNEEEENS4_6LayoutISC_NS5_IJNSA_ILi0EEESR_SR_EEEEENS5_IJNS4_10UnderscoreESU_SU_EEEEENS4_13SM90_TMA_LOADENS4_14ComposedLayoutINS4_7SwizzleILi1ELi4ELi3EEENS4_18smem_ptr_flag_bitsILi8EEENSQ_INS5_IJNSA_ILi8EEESH_EEENS5_IJSH_SB_EEEEEEEvNS4_8identityESX_S17_vS18_EENS_8epilogue10collective6detail29Sm90TmaWarpSpecializedAdapterINS1B_15DefaultEpilogueIaSJ_SJ_NS1A_6thread17LinearCombinationIaLi1EiiLNS1F_9ScaleType4KindE0ELNS_15FloatRoundStyleE2EaEENS1_15EpilogueDefaultEEEEEvvEEEEvNT_6ParamsE,@function
        .size           _ZN7cutlass13device_kernelINS_4gemm6kernel13GemmUniversalIN4cute5tupleIJiiiiEEENS1_10collective13CollectiveMmaINS1_34MainloopSm90TmaGmmaWarpSpecializedILi64ENS5_IJNS4_1CILi1EEESB_SB_EEENS1_32KernelTmaWarpSpecializedPingpongEEENS5_IJNSA_ILi64EEENSA_ILi48EEENSA_ILi32EEEEEEaNS5_IJlSB_lEEEaSJ_NS4_8TiledMMAINS4_8MMA_AtomIJNS4_4SM904GMMA26MMA_64x16x32_S32S8S8_SS_TNEEEENS4_6LayoutISC_NS5_IJNSA_ILi0EEESR_SR_EEEEENS5_IJNS4_10UnderscoreESU_SU_EEEEENS4_13SM90_TMA_LOADENS4_14ComposedLayoutINS4_7SwizzleILi1ELi4ELi3EEENS4_18smem_ptr_flag_bitsILi8EEENSQ_INS5_IJNSA_ILi8EEESH_EEENS5_IJSH_SB_EEEEEEEvNS4_8identityESX_S17_vS18_EENS_8epilogue10collective6detail29Sm90TmaWarpSpecializedAdapterINS1B_15DefaultEpilogueIaSJ_SJ_NS1A_6thread17LinearCombinationIaLi1EiiLNS1F_9ScaleType4KindE0ELNS_15FloatRoundStyleE2EaEENS1_15EpilogueDefaultEEEEEvvEEEEvNT_6ParamsE,(.L_x_241 - _ZN7cutlass13device_kernelINS_4gemm6kernel13GemmUniversalIN4cute5tupleIJiiiiEEENS1_10collective13CollectiveMmaINS1_34MainloopSm90TmaGmmaWarpSpecializedILi64ENS5_IJNS4_1CILi1EEESB_SB_EEENS1_32KernelTmaWarpSpecializedPingpongEEENS5_IJNSA_ILi64EEENSA_ILi48EEENSA_ILi32EEEEEEaNS5_IJlSB_lEEEaSJ_NS4_8TiledMMAINS4_8MMA_AtomIJNS4_4SM904GMMA26MMA_64x16x32_S32S8S8_SS_TNEEEENS4_6LayoutISC_NS5_IJNSA_ILi0EEESR_SR_EEEEENS5_IJNS4_10UnderscoreESU_SU_EEEEENS4_13SM90_TMA_LOADENS4_14ComposedLayoutINS4_7SwizzleILi1ELi4ELi3EEENS4_18smem_ptr_flag_bitsILi8EEENSQ_INS5_IJNSA_ILi8EEESH_EEENS5_IJSH_SB_EEEEEEEvNS4_8identityESX_S17_vS18_EENS_8epilogue10collective6detail29Sm90TmaWarpSpecializedAdapterINS1B_15DefaultEpilogueIaSJ_SJ_NS1A_6thread17LinearCombinationIaLi1EiiLNS1F_9ScaleType4KindE0ELNS_15FloatRoundStyleE2EaEENS1_15EpilogueDefaultEEEEEvvEEEEvNT_6ParamsE)
        .other          _ZN7cutlass13device_kernelINS_4gemm6kernel13GemmUniversalIN4cute5tupleIJiiiiEEENS1_10collective13CollectiveMmaINS1_34MainloopSm90TmaGmmaWarpSpecializedILi64ENS5_IJNS4_1CILi1EEESB_SB_EEENS1_32KernelTmaWarpSpecializedPingpongEEENS5_IJNSA_ILi64EEENSA_ILi48EEENSA_ILi32EEEEEEaNS5_IJlSB_lEEEaSJ_NS4_8TiledMMAINS4_8MMA_AtomIJNS4_4SM904GMMA26MMA_64x16x32_S32S8S8_SS_TNEEEENS4_6LayoutISC_NS5_IJNSA_ILi0EEESR_SR_EEEEENS5_IJNS4_10UnderscoreESU_SU_EEEEENS4_13SM90_TMA_LOADENS4_14ComposedLayoutINS4_7SwizzleILi1ELi4ELi3EEENS4_18smem_ptr_flag_bitsILi8EEENSQ_INS5_IJNSA_ILi8EEESH_EEENS5_IJSH_SB_EEEEEEEvNS4_8identityESX_S17_vS18_EENS_8epilogue10collective6detail29Sm90TmaWarpSpecializedAdapterINS1B_15DefaultEpilogueIaSJ_SJ_NS1A_6thread17LinearCombinationIaLi1EiiLNS1F_9ScaleType4KindE0ELNS_15FloatRoundStyleE2EaEENS1_15EpilogueDefaultEEEEEvvEEEEvNT_6ParamsE,@"STO_CUDA_ENTRY STV_DEFAULT"
_ZN7cutlass13device_kernelINS_4gemm6kernel13GemmUniversalIN4cute5tupleIJiiiiEEENS1_10collective13CollectiveMmaINS1_34MainloopSm90TmaGmmaWarpSpecializedILi64ENS5_IJNS4_1CILi1EEESB_SB_EEENS1_32KernelTmaWarpSpecializedPingpongEEENS5_IJNSA_ILi64EEENSA_ILi48EEENSA_ILi32EEEEEEaNS5_IJlSB_lEEEaSJ_NS4_8TiledMMAINS4_8MMA_AtomIJNS4_4SM904GMMA26MMA_64x16x32_S32S8S8_SS_TNEEEENS4_6LayoutISC_NS5_IJNSA_ILi0EEESR_SR_EEEEENS5_IJNS4_10UnderscoreESU_SU_EEEEENS4_13SM90_TMA_LOADENS4_14ComposedLayoutINS4_7SwizzleILi1ELi4ELi3EEENS4_18smem_ptr_flag_bitsILi8EEENSQ_INS5_IJNSA_ILi8EEESH_EEENS5_IJSH_SB_EEEEEEEvNS4_8identityESX_S17_vS18_EENS_8epilogue10collective6detail29Sm90TmaWarpSpecializedAdapterINS1B_15DefaultEpilogueIaSJ_SJ_NS1A_6thread17LinearCombinationIaLi1EiiLNS1F_9ScaleType4KindE0ELNS_15FloatRoundStyleE2EaEENS1_15EpilogueDefaultEEEEEvvEEEEvNT_6ParamsE:
[----:B------:R-:W0:Y:S01]  /*0000*/  LDC R1, c[0x0][0x28] ;  /* 0x00000a00ff017b82 */ /* 0x000e220000000800 */
[----:B------:R-:W1:Y:S01]  /*0010*/  S2R R4, SR_TID.X ;  /* 0x0000000000047919 */ /* 0x000e620000002100 */
[----:B------:R-:W-:Y:S01]  /*0020*/  ELECT P0, URZ, PT ;  /* 0x00000000003f782f */ /* 0x000fe20003800000 */
[----:B------:R-:W-:Y:S01]  /*0030*/  BSSY B0, `(.L_x_0) ;  /* 0x0000014000007945 */ /* 0x000fe20003800000 */
[----:B-1----:R-:W-:-:S05]  /*0040*/  SHF.R.U32.HI R0, RZ, 0x5, R4 ;  /* 0x00000005ff007819 */ /* 0x002fca0000011604 */
[----:B------:R-:W1:Y:S02]  /*0050*/  SHFL.IDX PT, R2, R0, RZ, 0x1f ;  /* 0x00001fff00027589 */ /* 0x000e6400000e0000 */
[----:B-1----:R-:W-:Y:S02]  /*0060*/  R2UR UR8, R2 ;  /* 0x00000000020872ca */ /* 0x002fe400000e0000 */
[----:B------:R-:W-:-:S05]  /*0070*/  SHF.R.U32.HI R2, RZ, 0x7, R4 ;  /* 0x00000007ff027819 */ /* 0x000fca0000011604 */
[----:B------:R1:W2:Y:S06]  /*0080*/  SHFL.IDX PT, R3, R2, RZ, 0x1f ;  /* 0x00001fff02037589 */ /* 0x0002ac00000e0000 */
[----:B------:R-:W-:Y:S02]  /*0090*/  USHF.R.S32.HI UR4, URZ, 0x1f, UR8 ;  /* 0x0000001f3f047899 */ /* 0x000fe40008011408 */
[----:B------:R-:W-:Y:S02]  /*00a0*/  ISETP.NE.OR P0, PT, RZ, UR8, !P0 ;  /* 0x00000008ff007c0c */ /* 0x000fe4000c705670 */
[----:B------:R-:W-:-:S04]  /*00b0*/  ULEA.HI UR4, UR4, UR8, URZ, 0x2 ;  /* 0x0000000804047291 */ /* 0x000fc8000f8f103f */
[----:B------:R-:W-:-:S04]  /*00c0*/  ULOP3.LUT UR4, UR4, 0xfffffffc, URZ, 0xc0, !UPT ;  /* 0xfffffffc04047892 */ /* 0x000fc8000f8ec03f */
[----:B------:R-:W-:-:S03]  /*00d0*/  UIADD3 UR8, UR8, -UR4, URZ ;  /* 0x8000000408087290 */ /* 0x000fc6000fffe03f */
[----:B01----:R-:W-:Y:S09]  /*00e0*/  @P0 BRA `(.L_x_1) ;  /* 0x0000000000200947 */ /* 0x003ff20003800000 */
[----:B------:R-:W-:Y:S02]  /*00f0*/  ULDC.64 UR4, c[0x0][0x198] ;  /* 0x0000660000047ab9 */ /* 0x000fe40000000a00 */
[----:B------:R-:W-:Y:S02]  /*0100*/  UIADD3 UR6, UP0, UR4, 0xf0, URZ ;  /* 0x000000f004067890 */ /* 0x000fe4000ff1e03f */
[----:B------:R-:W-:Y:S02]  /*0110*/  UIADD3 UR4, UP1, UR4, 0x1f0, URZ ;  /* 0x000001f004047890 */ /* 0x000fe4000ff3e03f */
[----:B------:R-:W-:Y:S02]  /*0120*/  UIADD3.X UR7, URZ, UR5, URZ, UP0, !UPT ;  /* 0x000000053f077290 */ /* 0x000fe400087fe43f */
[----:B------:R-:W-:-:S07]  /*0130*/  UIADD3.X UR5, URZ, UR5, URZ, UP1, !UPT ;  /* 0x000000053f057290 */ /* 0x000fce0008ffe43f */
[----:B------:R0:W-:Y:S02]  /*0140*/  UTMACCTL.PF [UR6] ;  /* 0x00000000060079b9 */ /* 0x0001e40008040000 */
[----:B------:R0:W-:Y:S02]  /*0150*/  UTMACCTL.PF [UR4] ;  /* 0x00000000040079b9 */ /* 0x0001e40008040000 */
[----:B0-----:R-:W-:Y:S01]  /*0160*/  NOP ;  /* 0x0000000000007918 */ /* 0x001fe20000000000 */
.L_x_1:
[----:B------:R-:W-:Y:S05]  /*0170*/  BSYNC B0 ;  /* 0x0000000000007941 */ /* 0x000fea0003800000 */
.L_x_0:
[----:B------:R-:W0:Y:S01]  /*0180*/  SHFL.IDX PT, R5, R0, RZ, 0x1f ;  /* 0x00001fff00057589 */ /* 0x000e2200000e0000 */
[----:B--2---:R-:W-:Y:S01]  /*0190*/  R2UR UR15, R3 ;  /* 0x00000000030f72ca */ /* 0x004fe200000e0000 */
[----:B------:R-:W-:-:S04]  /*01a0*/  UISETP.NE.AND UP0, UPT, UR8, 0x3, UPT ;  /* 0x000000030800788c */ /* 0x000fc8000bf05270 */
[----:B------:R-:W-:-:S08]  /*01b0*/  UISETP.EQ.OR UP0, UPT, UR8, URZ, !UP0 ;  /* 0x0000003f0800728c */ /* 0x000fd0000c702670 */
[----:B------:R-:W-:Y:S02]  /*01c0*/  UIADD3 UR18, UR15, -0x1, URZ ;  /* 0xffffffff0f127890 */ /* 0x000fe4000fffe03f */
[----:B------:R-:W-:Y:S02]  /*01d0*/  UISETP.EQ.AND UP0, UPT, UR15, URZ, UP0 ;  /* 0x0000003f0f00728c */ /* 0x000fe40008702270 */
[----:B------:R-:W-:Y:S02]  /*01e0*/  UISETP.GE.U32.AND UP1, UPT, UR18, 0x2, UPT ;  /* 0x000000021200788c */ /* 0x000fe4000bf26070 */
[----:B------:R-:W-:Y:S01]  /*01f0*/  USEL UR36, URZ, 0x1, !UP0 ;  /* 0x000000013f247887 */ /* 0x000fe2000c000000 */
[----:B0-----:R-:W-:-:S03]  /*0200*/  ISETP.NE.AND P0, PT, R5, RZ, PT ;  /* 0x000000ff0500720c */ /* 0x001fc60003f05270 */
[----:B------:R-:W-:-:S10]  /*0210*/  USEL UR36, UR36, 0x2, UP1 ;  /* 0x0000000224247887 */ /* 0x000fd40008800000 */
[----:B------:R-:W-:Y:S05]  /*0220*/  @P0 BRA `(.L_x_2) ;  /* 0x0000000800440947 */ /* 0x000fea0003800000 */
[----:B------:R-:W-:Y:S01]  /*0230*/  ELECT P0, URZ, PT ;  /* 0x00000000003f782f */ /* 0x000fe20003800000 */
[----:B------:R-:W-:-:S12]  /*0240*/  BSSY B0, `(.L_x_2) ;  /* 0x000008f000007945 */ /* 0x000fd80003800000 */
[----:B------:R-:W-:Y:S05]  /*0250*/  @!P0 BRA `(.L_x_3) ;  /* 0x0000000800348947 */ /* 0x000fea0003800000 */
[----:B------:R-:W0:Y:S01]  /*0260*/  S2UR UR9, SR_CgaCtaId ;  /* 0x00000000000979c3 */ /* 0x000e220000008800 */
[----:B------:R-:W-:Y:S01]  /*0270*/  UMOV UR4, 0x400 ;  /* 0x0000040000047882 */ /* 0x000fe20000000000 */
[----:B------:R-:W-:Y:S01]  /*0280*/  UMOV UR5, 0x1 ;  /* 0x0000000100057882 */ /* 0x000fe20000000000 */
[----:B------:R-:W-:Y:S02]  /*0290*/  UMOV UR6, 0x80 ;  /* 0x0000008000067882 */ /* 0x000fe40000000000 */
[----:B------:R-:W-:-:S04]  /*02a0*/  UIADD3 UR6, -UR6, 0x100000, URZ ;  /* 0x0010000006067890 */ /* 0x000fc8000fffe13f */
[----:B------:R-:W-:Y:S02]  /*02b0*/  USHF.L.U32 UR7, UR6, 0xb, URZ ;  /* 0x0000000b06077899 */ /* 0x000fe4000800063f */
[----:B------:R-:W-:Y:S02]  /*02c0*/  USHF.L.U32 UR6, UR6, 0x1, URZ ;  /* 0x0000000106067899 */ /* 0x000fe4000800063f */
[----:B0-----:R-:W-:Y:S02]  /*02d0*/  ULEA UR9, UR9, UR4, 0x18 ;  /* 0x0000000409097291 */ /* 0x001fe4000f8ec03f */
[----:B------:R-:W-:-:S04]  /*02e0*/  UIADD3 UR4, -UR5, 0x100000, URZ ;  /* 0x0010000005047890 */ /* 0x000fc8000fffe13f */
[----:B------:R-:W-:Y:S02]  /*02f0*/  USHF.L.U32 UR5, UR4, 0xb, URZ ;  /* 0x0000000b04057899 */ /* 0x000fe4000800063f */
[----:B------:R-:W-:Y:S01]  /*0300*/  USHF.L.U32 UR4, UR4, 0x1, URZ ;  /* 0x0000000104047899 */ /* 0x000fe2000800063f */
[----:B------:R-:W0:Y:S11]  /*0310*/  FENCE.VIEW.ASYNC.S ;  /* 0x00000000000073c6 */ /* 0x000e360000000000 */
[----:B0-----:R0:W1:Y:S01]  /*0320*/  SYNCS.EXCH.64 URZ, [UR9], UR4 ;  /* 0x00000004093f75b2 */ /* 0x0010620008000100 */
[----:B------:R0:W2:Y:S01]  /*0330*/  SYNCS.EXCH.64 URZ, [UR9+0x200], UR6 ;  /* 0x00020006093f75b2 */ /* 0x0000a20008000100 */
[----:B------:R0:W3:Y:S01]  /*0340*/  SYNCS.EXCH.64 URZ, [UR9+0x8], UR4 ;  /* 0x00000804093f75b2 */ /* 0x0000e20008000100 */
[----:B------:R0:W4:Y:S01]  /*0350*/  SYNCS.EXCH.64 URZ, [UR9+0x208], UR6 ;  /* 0x00020806093f75b2 */ /* 0x0001220008000100 */
[----:B------:R0:W0:Y:S01]  /*0360*/  SYNCS.EXCH.64 URZ, [UR9+0x10], UR4 ;  /* 0x00001004093f75b2 */ /* 0x0000220008000100 */
        /* <DEDUP_REMOVED lines=123> */
[----:B-1234-:R-:W-:Y:S01]  /*0b20*/  NOP ;  /* 0x0000000000007918 */ /* 0x01efe20000000000 */
.L_x_3:
[----:B0-----:R-:W-:Y:S05]  /*0b30*/  BSYNC B0 ;  /* 0x0000000000007941 */ /* 0x001fea0003800000 */
.L_x_2:
[----:B------:R-:W0:Y:S01]  /*0b40*/  SHFL.IDX PT, R5, R0, RZ, 0x1f ;  /* 0x00001fff00057589 */ /* 0x000e2200000e0000 */
[----:B------:R-:W-:Y:S01]  /*0b50*/  ELECT P0, URZ, PT ;  /* 0x00000000003f782f */ /* 0x000fe20003800000 */
[----:B------:R-:W-:Y:S01]  /*0b60*/  NOP ;  /* 0x0000000000007918 */ /* 0x000fe20000000000 */
[----:B------:R-:W-:Y:S01]  /*0b70*/  ELECT P1, URZ, PT ;  /* 0x00000000003f782f */ /* 0x000fe20003820000 */
[----:B------:R-:W1:Y:S01]  /*0b80*/  SHFL.IDX PT, R3, R0, RZ, 0x1f ;  /* 0x00001fff00037589 */ /* 0x000e6200000e0000 */
[----:B------:R-:W-:Y:S01]  /*0b90*/  UMOV UR4, 0x20 ;  /* 0x0000002000047882 */ /* 0x000fe20000000000 */
[----:B------:R-:W-:Y:S01]  /*0ba0*/  UMOV UR12, 0x80 ;  /* 0x00000080000c7882 */ /* 0x000fe20000000000 */
[----:B------:R-:W-:Y:S01]  /*0bb0*/  NOP ;  /* 0x0000000000007918 */ /* 0x000fe20000000000 */
[----:B------:R2:W3:Y:S01]  /*0bc0*/  SHFL.IDX PT, R55, R2, RZ, 0x1f ;  /* 0x00001fff02377589 */ /* 0x0004e200000e0000 */
[----:B------:R-:W-:Y:S01]  /*0bd0*/  ULDC.64 UR56, c[0x0][0x208] ;  /* 0x0000820000387ab9 */ /* 0x000fe20000000a00 */
[----:B0-----:R-:W-:-:S02]  /*0be0*/  ISETP.NE.OR P0, PT, R5, RZ, !P0 ;  /* 0x000000ff0500720c */ /* 0x001fc40004705670 */
[----:B-1----:R-:W-:Y:S02]  /*0bf0*/  ISETP.NE.OR P1, PT, R3, RZ, !P1 ;  /* 0x000000ff0300720c */ /* 0x002fe40004f25670 */
[----:B------:R-:W-:-:S04]  /*0c00*/  SHF.R.S32.HI R3, RZ, 0x1f, R4 ;  /* 0x0000001fff037819 */ /* 0x000fc80000011404 */
[----:B------:R-:W-:-:S05]  /*0c10*/  LEA.HI R3, R3, R4, RZ, 0x7 ;  /* 0x0000000403037211 */ /* 0x000fca00078f38ff */
[----:B------:R-:W-:Y:S01]  /*0c20*/  VOTEU.ALL UP0, P0 ;  /* 0x00000000003f7886 */ /* 0x000fe20000000000 */
[----:B------:R-:W-:Y:S01]  /*0c30*/  LOP3.LUT R3, R3, 0xffffff80, RZ, 0xc0, !PT ;  /* 0xffffff8003037812 */ /* 0x000fe200078ec0ff */
[----:B------:R-:W-:-:S03]  /*0c40*/  VOTEU.ALL UP1, P1 ;  /* 0x00000000003f7886 */ /* 0x000fc60000820000 */
[----:B------:R-:W0:Y:S01]  /*0c50*/  @!UP0 S2UR UR7, SR_CgaCtaId ;  /* 0x00000000000789c3 */ /* 0x000e220000008800 */
[----:B------:R-:W-:Y:S01]  /*0c60*/  @!UP0 UMOV UR6, 0x400 ;  /* 0x0000040000068882 */ /* 0x000fe20000000000 */
[----:B------:R-:W-:-:S04]  /*0c70*/  @!UP0 UIADD3 UR4, -UR4, 0x100000, URZ ;  /* 0x0010000004048890 */ /* 0x000fc8000fffe13f */
[----:B------:R-:W-:Y:S02]  /*0c80*/  @!UP0 USHF.L.U32 UR5, UR4, 0xb, URZ ;  /* 0x0000000b04058899 */ /* 0x000fe4000800063f */
[----:B------:R-:W-:Y:S01]  /*0c90*/  @!UP0 USHF.L.U32 UR4, UR4, 0x1, URZ ;  /* 0x0000000104048899 */ /* 0x000fe2000800063f */
[----:B------:R-:W-:Y:S01]  /*0ca0*/  IMAD.IADD R3, R4, 0x1, -R3 ;  /* 0x0000000104037824 */ /* 0x000fe200078e0a03 */
[----:B------:R-:W-:Y:S01]  /*0cb0*/  @!UP1 UMOV UR10, 0x400 ;  /* 0x00000400000a9882 */ /* 0x000fe20000000000 */
[----:B------:R-:W-:Y:S01]  /*0cc0*/  VOTEU.ALL UP2, P1 ;  /* 0x00000000003f7886 */ /* 0x000fe20000840000 */
[----:B------:R-:W-:Y:S01]  /*0cd0*/  VOTEU.ALL UP3, P1 ;  /* 0x00000000003f7886 */ /* 0x000fe20000860000 */
[----:B------:R-:W-:Y:S01]  /*0ce0*/  VOTEU.ALL UP4, P1 ;  /* 0x00000000003f7886 */ /* 0x000fe20000880000 */
[----:B------:R-:W1:Y:S01]  /*0cf0*/  @!UP1 S2UR UR11, SR_CgaCtaId ;  /* 0x00000000000b99c3 */ /* 0x000e620000008800 */
[----:B------:R-:W-:Y:S01]  /*0d00*/  VOTEU.ALL UP5, P1 ;  /* 0x00000000003f7886 */ /* 0x000fe200008a0000 */
[----:B------:R-:W-:Y:S01]  /*0d10*/  ISETP.NE.AND P1, PT, RZ, UR15, PT ;  /* 0x0000000fff007c0c */ /* 0x000fe2000bf25270 */
[----:B0-----:R-:W-:-:S02]  /*0d20*/  @!UP0 ULEA UR9, UR7, UR6, 0x18 ;  /* 0x0000000607098291 */ /* 0x001fc4000f8ec03f */
[----:B------:R-:W-:-:S04]  /*0d30*/  @!UP1 UIADD3 UR6, -UR12, 0x100000, URZ ;  /* 0x001000000c069890 */ /* 0x000fc8000fffe13f */
[----:B------:R-:W-:Y:S02]  /*0d40*/  @!UP1 USHF.L.U32 UR7, UR6, 0xb, URZ ;  /* 0x0000000b06079899 */ /* 0x000fe4000800063f */
[----:B------:R-:W-:Y:S01]  /*0d50*/  @!UP1 USHF.L.U32 UR6, UR6, 0x1, URZ ;  /* 0x0000000106069899 */ /* 0x000fe2000800063f */
[----:B------:R-:W-:Y:S01]  /*0d60*/  VOTEU.ALL UP0, P0 ;  /* 0x00000000003f7886 */ /* 0x000fe20000000000 */
[----:B-1----:R-:W-:Y:S01]  /*0d70*/  @!UP1 ULEA UR10, UR11, UR10, 0x18 ;  /* 0x0000000a0b0a9291 */ /* 0x002fe2000f8ec03f */
[----:B------:R-:W-:Y:S01]  /*0d80*/  VOTEU.ALL UP1, P0 ;  /* 0x00000000003f7886 */ /* 0x000fe20000020000 */
[----:B------:R-:W0:Y:S02]  /*0d90*/  FENCE.VIEW.ASYNC.S ;  /* 0x00000000000073c6 */ /* 0x000e240000000000 */
[----:B0-----:R-:W0:Y:S02]  /*0da0*/  @!UP0 SYNCS.EXCH.64 URZ, [UR9+0x430], UR4 ;  /* 0x00043004093f85b2 */ /* 0x001e240008000100 */
[----:B------:R1:W0:Y:S01]  /*0db0*/  @!UP1 SYNCS.EXCH.64 URZ, [UR9+0x438], UR4 ;  /* 0x00043804093f95b2 */ /* 0x0002220008000100 */
[----:B------:R-:W-:Y:S01]  /*0dc0*/  NOP ;  /* 0x0000000000007918 */ /* 0x000fe20000000000 */
[----:B-1----:R-:W-:-:S02]  /*0dd0*/  ULDC.64 UR4, c[0x0][0x598] ;  /* 0x0001660000047ab9 */ /* 0x002fc40000000a00 */
[----:B------:R-:W-:Y:S02]  /*0de0*/  ISETP.NE.U32.AND P0, PT, RZ, UR4, PT ;  /* 0x00000004ff007c0c */ /* 0x000fe4000bf05070 */
[----:B------:R2:W0:Y:S02]  /*0df0*/  @!UP2 SYNCS.EXCH.64 URZ, [UR10+0x410], UR6 ;  /* 0x000410060a3fa5b2 */ /* 0x0004240008000100 */
[----:B------:R-:W-:Y:S01]  /*0e00*/  ISETP.NE.AND.EX P0, PT, RZ, UR5, PT, P0 ;  /* 0x00000005ff007c0c */ /* 0x000fe2000bf05300 */
[----:B------:R2:W0:Y:S01]  /*0e10*/  @!UP3 SYNCS.EXCH.64 URZ, [UR10+0x418], UR6 ;  /* 0x000418060a3fb5b2 */ /* 0x0004220008000100 */
[----:B------:R2:W0:Y:S01]  /*0e20*/  @!UP4 SYNCS.EXCH.64 URZ, [UR10+0x420], UR6 ;  /* 0x000420060a3fc5b2 */ /* 0x0004220008000100 */
[----:B------:R2:W0:Y:S01]  /*0e30*/  @!UP5 SYNCS.EXCH.64 URZ, [UR10+0x428], UR6 ;  /* 0x000428060a3fd5b2 */ /* 0x0004220008000100 */
[----:B------:R-:W-:Y:S01]  /*0e40*/  NOP ;  /* 0x0000000000007918 */ /* 0x000fe20000000000 */
[----:B0-----:R-:W-:Y:S08]  /*0e50*/  BAR.SYNC.DEFER_BLOCKING 0x0 ;  /* 0x0000000000007b1d */ /* 0x001ff00000010000 */
[----:B--23--:R-:W-:Y:S05]  /*0e60*/  @!P0 BRA `(.L_x_4) ;  /* 0x00000000001c8947 */ /* 0x00cfea0003800000 */
[----:B------:R-:W0:Y:S02]  /*0e70*/  LDC.64 R6, c[0x0][0x598] ;  /* 0x00016600ff067b82 */ /* 0x000e240000000a00 */
[----:B0-----:R-:W2:Y:S02]  /*0e80*/  LDG.E.64 R6, desc[UR56][R6.64] ;  /* 0x0000003806067981 */ /* 0x001ea4000c1e1b00 */
[----:B--2---:R-:W-:-:S04]  /*0e90*/  ISETP.NE.U32.AND P0, PT, R6, RZ, PT ;  /* 0x000000ff0600720c */ /* 0x004fc80003f05070 */
[----:B------:R-:W-:-:S13]  /*0ea0*/  ISETP.NE.AND.EX P0, PT, R7, RZ, PT, P0 ;  /* 0x000000ff0700720c */ /* 0x000fda0003f05300 */
[----:B------:R-:W-:Y:S05]  /*0eb0*/  @!P0 BRA `(.L_x_4) ;  /* 0x0000000000088947 */ /* 0x000fea0003800000 */
[----:B------:R1:W5:Y:S01]  /*0ec0*/  LD.E R48, desc[UR56][R6.64] ;  /* 0x0000003806307980 */ /* 0x000362000c101900 */
[----:B------:R-:W-:Y:S05]  /*0ed0*/  BRA `(.L_x_5) ;  /* 0x0000000000247947 */ /* 0x000fea0003800000 */
.L_x_4:
[----:B------:R-:W-:Y:S02]  /*0ee0*/  ULDC.64 UR4, c[0x0][0x588] ;  /* 0x0001620000047ab9 */ /* 0x000fe40000000a00 */
[----:B------:R-:W-:-:S04]  /*0ef0*/  ISETP.NE.U32.AND P0, PT, RZ, UR4, PT ;  /* 0x00000004ff007c0c */ /* 0x000fc8000bf05070 */
[----:B------:R-:W-:-:S13]  /*0f00*/  ISETP.NE.AND.EX P0, PT, RZ, UR5, PT, P0 ;  /* 0x00000005ff007c0c */ /* 0x000fda000bf05300 */
[----:B------:R-:W-:Y:S05]  /*0f10*/  @!P0 BRA `(.L_x_6) ;  /* 0x00000000000c8947 */ /* 0x000fea0003800000 */
[----:B------:R-:W0:Y:S02]  /*0f20*/  LDC.64 R48, c[0x0][0x588] ;  /* 0x00016200ff307b82 */ /* 0x000e240000000a00 */
[----:B0-----:R0:W5:Y:S01]  /*0f30*/  LDG.E R48, desc[UR56][R48.64] ;  /* 0x0000003830307981 */ /* 0x001162000c1e1900 */
[----:B------:R-:W-:Y:S05]  /*0f40*/  BRA `(.L_x_5) ;  /* 0x0000000000087947 */ /* 0x000fea0003800000 */
.L_x_6:
[----:B------:R-:W-:Y:S02]  /*0f50*/  ULDC UR4, c[0x0][0x580] ;  /* 0x0001600000047ab9 */ /* 0x000fe40000000800 */
[----:B------:R-:W-:-:S07]  /*0f60*/  IMAD.U32 R48, RZ, RZ, UR4 ;  /* 0x00000004ff307e24 */ /* 0x000fce000f8e00ff */
.L_x_5:
[----:B------:R-:W-:Y:S02]  /*0f70*/  ULDC.64 UR4, c[0x0][0x5a0] ;  /* 0x0001680000047ab9 */ /* 0x000fe40000000a00 */
[----:B------:R-:W-:-:S04]  /*0f80*/  ISETP.NE.U32.AND P0, PT, RZ, UR4, PT ;  /* 0x00000004ff007c0c */ /* 0x000fc8000bf05070 */
[----:B------:R-:W-:-:S13]  /*0f90*/  ISETP.NE.AND.EX P0, PT, RZ, UR5, PT, P0 ;  /* 0x00000005ff007c0c */ /* 0x000fda000bf05300 */
[----:B------:R-:W-:Y:S05]  /*0fa0*/  @!P0 BRA `(.L_x_7) ;  /* 0x00000000001c8947 */ /* 0x000fea0003800000 */
[----:B-1----:R-:W1:Y:S02]  /*0fb0*/  LDC.64 R6, c[0x0][0x5a0] ;  /* 0x00016800ff067b82 */ /* 0x002e640000000a00 */
[----:B-1----:R-:W2:Y:S02]  /*0fc0*/  LDG.E.64 R6, desc[UR56][R6.64] ;  /* 0x0000003806067981 */ /* 0x002ea4000c1e1b00 */
[----:B--2---:R-:W-:-:S04]  /*0fd0*/  ISETP.NE.U32.AND P0, PT, R6, RZ, PT ;  /* 0x000000ff0600720c */ /* 0x004fc80003f05070 */
[----:B------:R-:W-:-:S13]  /*0fe0*/  ISETP.NE.AND.EX P0, PT, R7, RZ, PT, P0 ;  /* 0x000000ff0700720c */ /* 0x000fda0003f05300 */
[----:B------:R-:W-:Y:S05]  /*0ff0*/  @!P0 BRA `(.L_x_7) ;  /* 0x0000000000088947 */ /* 0x000fea0003800000 */
[----:B0-----:R2:W5:Y:S01]  /*1000*/  LD.E R49, desc[UR56][R6.64] ;  /* 0x0000003806317980 */ /* 0x001562000c101900 */
[----:B------:R-:W-:Y:S05]  /*1010*/  BRA `(.L_x_8) ;  /* 0x0000000000247947 */ /* 0x000fea0003800000 */
.L_x_7:
[----:B------:R-:W-:Y:S02]  /*1020*/  ULDC.64 UR4, c[0x0][0x590] ;  /* 0x0001640000047ab9 */ /* 0x000fe40000000a00 */
[----:B------:R-:W-:-:S04]  /*1030*/  ISETP.NE.U32.AND P0, PT, RZ, UR4, PT ;  /* 0x00000004ff007c0c */ /* 0x000fc8000bf05070 */
[----:B------:R-:W-:-:S13]  /*1040*/  ISETP.NE.AND.EX P0, PT, RZ, UR5, PT, P0 ;  /* 0x00000005ff007c0c */ /* 0x000fda000bf05300 */
[----:B------:R-:W-:Y:S05]  /*1050*/  @!P0 BRA `(.L_x_9) ;  /* 0x00000000000c8947 */ /* 0x000fea0003800000 */
[----:B-1----:R-:W0:Y:S02]  /*1060*/  LDC.64 R6, c[0x0][0x590] ;  /* 0x00016400ff067b82 */ /* 0x002e240000000a00 */
[----:B0-----:R0:W5:Y:S01]  /*1070*/  LDG.E R49, desc[UR56][R6.64] ;  /* 0x0000003806317981 */ /* 0x001162000c1e1900 */
[----:B------:R-:W-:Y:S05]  /*1080*/  BRA `(.L_x_8) ;  /* 0x0000000000087947 */ /* 0x000fea0003800000 */
.L_x_9:
[----:B------:R-:W-:Y:S02]  /*1090*/  ULDC UR4, c[0x0][0x584] ;  /* 0x0001610000047ab9 */ /* 0x000fe40000000800 */
[----:B0-----:R-:W-:-:S07]  /*10a0*/  IMAD.U32 R49, RZ, RZ, UR4 ;  /* 0x00000004ff317e24 */ /* 0x001fce000f8e00ff */
.L_x_8:
[----:B------:R-:W3:Y:S01]  /*10b0*/  S2UR UR10, SR_CTAID.Y ;  /* 0x00000000000a79c3 */ /* 0x000ee20000002600 */
[----:B------:R-:W-:Y:S01]  /*10c0*/  ULDC UR5, c[0x0][0x65c] ;  /* 0x0001970000057ab9 */ /* 0x000fe20000000800 */
[----:B------:R-:W-:Y:S01]  /*10d0*/  UISETP.NE.AND UP0, UPT, UR15, 0x2, UPT ;  /* 0x000000020f00788c */ /* 0x000fe2000bf05270 */
[----:B------:R-:W-:Y:S01]  /*10e0*/  IMAD.MOV.U32 R19, RZ, RZ, -0x1 ;  /* 0xffffffffff137424 */ /* 0x000fe200078e00ff */
[----:B------:R-:W-:Y:S01]  /*10f0*/  UISETP.NE.AND UP2, UPT, UR5, 0x1, UPT ;  /* 0x000000010500788c */ /* 0x000fe2000bf45270 */
[----:B------:R-:W-:Y:S02]  /*1100*/  IMAD.MOV.U32 R18, RZ, RZ, -0x1 ;  /* 0xffffffffff127424 */ /* 0x000fe400078e00ff */
[----:B------:R-:W-:Y:S01]  /*1110*/  IMAD.MOV.U32 R2, RZ, RZ, -0x1 ;  /* 0xffffffffff027424 */ /* 0x000fe200078e00ff */
[----:B------:R-:W4:Y:S01]  /*1120*/  S2UR UR4, SR_CTAID.X ;  /* 0x00000000000479c3 */ /* 0x000f220000002500 */
[----:B------:R-:W-:-:S06]  /*1130*/  UP2UR UR38, UPR, URZ, 0x4 ;  /* 0x000000043f267883 */ /* 0x000fcc0008000000 */
[----:B------:R-:W-:Y:S01]  /*1140*/  @UP2 ULDC UR12, c[0x0][0x10] ;  /* 0x00000400000c2ab9 */ /* 0x000fe20000000800 */
[----:B------:R-:W-:Y:S01]  /*1150*/  @UP2 UMOV UR7, URZ ;  /* 0x0000003f00072c82 */ /* 0x000fe20008000000 */
[----:B------:R-:W-:Y:S01]  /*1160*/  @UP2 UMOV UR5, URZ ;  /* 0x0000003f00052c82 */ /* 0x000fe20008000000 */
[----:B012---:R-:W0:Y:S01]  /*1170*/  LDC.64 R6, c[0x0][0x650] ;  /* 0x00019400ff067b82 */ /* 0x007e220000000a00 */
[----:B---3--:R-:W-:Y:S02]  /*1180*/  @UP2 UMOV UR9, UR10 ;  /* 0x0000000a00092c82 */ /* 0x008fe40008000000 */
[----:B------:R-:W-:Y:S01]  /*1190*/  @UP2 UMOV UR6, UR9 ;  /* 0x0000000900062c82 */ /* 0x000fe20008000000 */
[----:B------:R-:W-:Y:S01]  /*11a0*/  @!UP2 UMOV UR9, UR10 ;  /* 0x0000000a0009ac82 */ /* 0x000fe20008000000 */
[----:B----4-:R-:W-:-:S03]  /*11b0*/  @UP2 UIMAD.WIDE.U32 UR12, UR4, UR12, UR6 ;  /* 0x0000000c040c22a5 */ /* 0x010fc6000f8e0006 */
[----:B------:R-:W-:Y:S01]  /*11c0*/  @!UP2 ULDC UR6, c[0x0][0xc] ;  /* 0x000003000006aab9 */ /* 0x000fe20000000800 */
[----:B------:R-:W-:Y:S01]  /*11d0*/  @UP2 UIADD3 UR14, UR13, UR5, URZ ;  /* 0x000000050d0e2290 */ /* 0x000fe2000fffe03f */
[----:B------:R-:W-:Y:S02]  /*11e0*/  ULDC UR10, c[0x0][0xc] ;  /* 0x00000300000a7ab9 */ /* 0x000fe40000000800 */
[----:B------:R-:W-:Y:S01]  /*11f0*/  UMOV UR5, URZ ;  /* 0x0000003f00057c82 */ /* 0x000fe20008000000 */
[----:B------:R-:W-:Y:S01]  /*1200*/  ULDC UR11, c[0x0][0x10] ;  /* 0x00000400000b7ab9 */ /* 0x000fe20000000800 */
[----:B------:R-:W-:Y:S02]  /*1210*/  @!UP2 UIMAD.WIDE.U32 UR6, UR6, UR9, UR4 ;  /* 0x000000090606a2a5 */ /* 0x000fe4000f8e0004 */
[----:B------:R-:W-:Y:S01]  /*1220*/  UIMAD.WIDE.U32 UR10, UR10, UR11, URZ ;  /* 0x0000000b0a0a72a5 */ /* 0x000fe2000f8e003f */
[----:B------:R-:W-:-:S03]  /*1230*/  ULDC UR13, c[0x0][0x14] ;  /* 0x00000500000d7ab9 */ /* 0x000fc60000000800 */
[----:B------:R-:W-:Y:S02]  /*1240*/  UIMAD.WIDE.U32 UR54, UR10, UR13, URZ ;  /* 0x0000000d0a3672a5 */ /* 0x000fe4000f8e003f */
[----:B------:R-:W-:Y:S01]  /*1250*/  UIMAD UR37, UR11, UR13, URZ ;  /* 0x0000000d0b2572a4 */ /* 0x000fe2000f8e023f */
[----:B------:R-:W-:Y:S01]  /*1260*/  @!UP2 UMOV UR12, UR6 ;  /* 0x00000006000cac82 */ /* 0x000fe20008000000 */
[----:B------:R-:W-:Y:S02]  /*1270*/  @!UP2 UMOV UR14, UR7 ;  /* 0x00000007000eac82 */ /* 0x000fe40008000000 */
[----:B------:R-:W-:Y:S02]  /*1280*/  UIADD3 UR37, UR55, UR37, URZ ;  /* 0x0000002537257290 */ /* 0x000fe4000fffe03f */
[----:B------:R-:W-:-:S04]  /*1290*/  UIADD3 UR6, UP1, UR12, UR54, URZ ;  /* 0x000000360c067290 */ /* 0x000fc8000ff3e03f */
[----:B------:R-:W-:Y:S02]  /*12a0*/  UIADD3.X UR7, UR14, UR37, URZ, UP1, !UPT ;  /* 0x000000250e077290 */ /* 0x000fe40008ffe43f */
[----:B------:R-:W-:Y:S02]  /*12b0*/  USEL UR6, UR6, UR12, !UP0 ;  /* 0x0000000c06067287 */ /* 0x000fe4000c000000 */
[----:B------:R-:W-:-:S04]  /*12c0*/  USEL UR7, UR7, UR14, !UP0 ;  /* 0x0000000e07077287 */ /* 0x000fc8000c000000 */
[----:B0-----:R-:W-:Y:S01]  /*12d0*/  ISETP.LE.U32.AND P0, PT, R6, UR6, PT ;  /* 0x0000000606007c0c */ /* 0x001fe2000bf03070 */
[----:B------:R-:W-:Y:S02]  /*12e0*/  IMAD.U32 R16, RZ, RZ, UR6 ;  /* 0x00000006ff107e24 */ /* 0x000fe4000f8e00ff */
[----:B------:R-:W-:Y:S02]  /*12f0*/  IMAD.U32 R0, RZ, RZ, UR7 ;  /* 0x00000007ff007e24 */ /* 0x000fe4000f8e00ff */
[----:B------:R-:W-:-:S03]  /*1300*/  IMAD.U32 R17, RZ, RZ, UR7 ;  /* 0x00000007ff117e24 */ /* 0x000fc6000f8e00ff */
[----:B------:R-:W-:Y:S02]  /*1310*/  ISETP.GE.U32.AND.EX P0, PT, R0, R7, PT, P0 ;  /* 0x000000070000720c */ /* 0x000fe40003f06100 */
[----:B------:R-:W-:-:S11]  /*1320*/  PRMT R0, RZ, 0x7610, R0 ;  /* 0x00007610ff007816 */ /* 0x000fd60000000000 */
[----:B------:R-:W-:Y:S05]  /*1330*/  @P0 BRA `(.L_x_10) ;  /* 0x00000004008c0947 */ /* 0x000fea0003800000 */
[----:B------:R-:W-:Y:S01]  /*1340*/  I2FP.F32.U32 R0, UR4 ;  /* 0x0000000400007c45 */ /* 0x000fe20008201000 */
[----:B------:R-:W-:Y:S01]  /*1350*/  ULDC.64 UR16, c[0x0][0x628] ;  /* 0x00018a0000107ab9 */ /* 0x000fe20000000a00 */
[----:B------:R-:W-:Y:S01]  /*1360*/  ULDC UR6, c[0x0][0x150] ;  /* 0x0000540000067ab9 */ /* 0x000fe20000000800 */
[----:B------:R-:W-:Y:S01]  /*1370*/  ISETP.NE.U32.AND P0, PT, RZ, UR16, PT ;  /* 0x00000010ff007c0c */ /* 0x000fe2000bf05070 */
[----:B------:R-:W-:Y:S01]  /*1380*/  ULDC UR15, c[0x0][0x630] ;  /* 0x00018c00000f7ab9 */ /* 0x000fe20000000800 */
[----:B------:R-:W-:Y:S01]  /*1390*/  FMUL R0, R0, UR6 ;  /* 0x0000000600007c20 */ /* 0x000fe20008400000 */
[----:B------:R-:W-:Y:S01]  /*13a0*/  R2UR UR19, R16 ;  /* 0x00000000101372ca */ /* 0x000fe200000e0000 */
[----:B------:R-:W-:Y:S01]  /*13b0*/  ULDC UR21, c[0x0][0x154] ;  /* 0x0000550000157ab9 */ /* 0x000fe20000000800 */
[----:B------:R-:W-:Y:S01]  /*13c0*/  ISETP.NE.AND.EX P0, PT, RZ, UR17, PT, P0 ;  /* 0x00000011ff007c0c */ /* 0x000fe2000bf05300 */
[----:B------:R0:W1:Y:S01]  /*13d0*/  F2I.U32.TRUNC.NTZ R2, R0 ;  /* 0x0000000000027305 */ /* 0x000062000020f000 */
[----:B------:R-:W-:-:S02]  /*13e0*/  R2UR UR20, R17 ;  /* 0x00000000111472ca */ /* 0x000fc400000e0000 */
[----:B------:R-:W-:Y:S02]  /*13f0*/  R2UR UR6, R16 ;  /* 0x00000000100672ca */ /* 0x000fe400000e0000 */
[----:B------:R-:W-:-:S07]  /*1400*/  R2UR UR7, R17 ;  /* 0x00000000110772ca */ /* 0x000fce00000e0000 */
[----:B0-----:R-:W-:Y:S08]  /*1410*/  @!P0 BRA `(.L_x_11) ;  /* 0x0000000000308947 */ /* 0x001ff00003800000 */
[----:B------:R-:W-:Y:S01]  /*1420*/  R2UR UR6, R16 ;  /* 0x00000000100672ca */ /* 0x000fe200000e0000 */
[----:B------:R-:W-:Y:S01]  /*1430*/  ULDC UR12, c[0x0][0x634] ;  /* 0x00018d00000c7ab9 */ /* 0x000fe20000000800 */
[----:B------:R-:W-:-:S11]  /*1440*/  R2UR UR14, R17 ;  /* 0x00000000110e72ca */ /* 0x000fd600000e0000 */
[----:B------:R-:W-:-:S04]  /*1450*/  UIADD3 UR12, UP1, UR6, UR12, URZ ;  /* 0x0000000c060c7290 */ /* 0x000fc8000ff3e03f */
[----:B------:R-:W-:-:S04]  /*1460*/  UIADD3.X UR14, URZ, UR14, URZ, UP1, !UPT ;  /* 0x0000000e3f0e7290 */ /* 0x000fc80008ffe43f */
[----:B------:R-:W-:-:S04]  /*1470*/  UIMAD.WIDE.U32 UR6, UR14, UR16, URZ ;  /* 0x000000100e0672a5 */ /* 0x000fc8000f8e003f */
[----:B------:R-:W-:Y:S02]  /*1480*/  UIMAD.WIDE.U32 UR10, UP1, UR12, UR17, UR6 ;  /* 0x000000110c0a72a5 */ /* 0x000fe4000f820006 */
[----:B------:R-:W-:Y:S02]  /*1490*/  UIMAD.WIDE.U32 UR6, UR12, UR16, URZ ;  /* 0x000000100c0672a5 */ /* 0x000fe4000f8e003f */
[----:B------:R-:W-:Y:S02]  /*14a0*/  UIADD3.X UR13, URZ, URZ, URZ, UP1, !UPT ;  /* 0x0000003f3f0d7290 */ /* 0x000fe40008ffe43f */
[----:B------:R-:W-:Y:S01]  /*14b0*/  UIADD3 URZ, UP1, UR7, UR10, URZ ;  /* 0x0000000a073f7290 */ /* 0x000fe2000ff3e03f */
[----:B------:R-:W-:-:S03]  /*14c0*/  UMOV UR12, UR11 ;  /* 0x0000000b000c7c82 */ /* 0x000fc60008000000 */
[----:B------:R-:W-:-:S12]  /*14d0*/  UIMAD.WIDE.U32.X UR6, UR14, UR17, UR12, UP1 ;  /* 0x000000110e0672a5 */ /* 0x000fd800088e040c */
.L_x_11:
[----:B------:R-:W-:Y:S01]  /*14e0*/  USHF.R.U64 UR5, UR6, UR15, UR7 ;  /* 0x0000000f06057299 */ /* 0x000fe20008001207 */
[----:B------:R-:W-:Y:S01]  /*14f0*/  I2FP.F32.U32 R0, UR9 ;  /* 0x0000000900007c45 */ /* 0x000fe20008201000 */
[----:B------:R-:W-:Y:S01]  /*1500*/  USHF.R.U32.HI UR6, URZ, UR15, UR7 ;  /* 0x0000000f3f067299 */ /* 0x000fe20008011607 */
[----:B-1----:R-:W-:Y:S01]  /*1510*/  R2UR UR14, R2 ;  /* 0x00000000020e72ca */ /* 0x002fe200000e0000 */
[----:B------:R-:W-:Y:S02]  /*1520*/  UIADD3 UR17, UP1, URZ, -UR5, URZ ;  /* 0x800000053f117290 */ /* 0x000fe4000ff3e03f */
[----:B------:R-:W-:Y:S01]  /*1530*/  FMUL R0, R0, UR21 ;  /* 0x0000001500007c20 */ /* 0x000fe20008400000 */
[----:B------:R-:W-:Y:S01]  /*1540*/  ULDC.64 UR10, c[0x0][0x620] ;  /* 0x00018800000a7ab9 */ /* 0x000fe20000000a00 */
[----:B------:R-:W-:Y:S01]  /*1550*/  UIADD3.X UR6, URZ, ~UR6, URZ, UP1, !UPT ;  /* 0x800000063f067290 */ /* 0x000fe20008ffe43f */
[----:B------:R-:W-:Y:S01]  /*1560*/  UMOV UR12, UR19 ;  /* 0x00000013000c7c82 */ /* 0x000fe20008000000 */
[----:B------:R-:W-:-:S02]  /*1570*/  UMOV UR13, UR20 ;  /* 0x00000014000d7c82 */ /* 0x000fc40008000000 */
[----:B------:R-:W-:Y:S01]  /*1580*/  UIMAD UR6, UR6, UR10, URZ ;  /* 0x0000000a060672a4 */ /* 0x000fe2000f8e023f */
[----:B------:R-:W0:Y:S01]  /*1590*/  F2I.U32.TRUNC.NTZ R0, R0 ;  /* 0x0000000000007305 */ /* 0x000e22000020f000 */
[----:B------:R-:W-:Y:S02]  /*15a0*/  UIMAD.WIDE.U32 UR12, UR17, UR10, UR12 ;  /* 0x0000000a110c72a5 */ /* 0x000fe4000f8e000c */
[----:B------:R-:W-:Y:S01]  /*15b0*/  UIMAD UR17, UR17, UR11, UR6 ;  /* 0x0000000b111172a4 */ /* 0x000fe2000f8e0206 */
[----:B------:R-:W-:Y:S01]  /*15c0*/  ULDC UR24, c[0x0][0x658] ;  /* 0x0001960000187ab9 */ /* 0x000fe20000000800 */
[----:B------:R-:W-:Y:S02]  /*15d0*/  UMOV UR22, 0xffffffff ;  /* 0xffffffff00167882 */ /* 0x000fe40000000000 */
[----:B------:R-:W-:Y:S01]  /*15e0*/  UIADD3 UR17, UR13, UR17, URZ ;  /* 0x000000110d117290 */ /* 0x000fe2000fffe03f */
[----:B------:R-:W-:Y:S01]  /*15f0*/  ULDC UR19, c[0x0][0x618] ;  /* 0x0001860000137ab9 */ /* 0x000fe20000000800 */
[----:B------:R-:W-:Y:S01]  /*1600*/  ULDC.64 UR6, c[0x0][0x640] ;  /* 0x0001900000067ab9 */ /* 0x000fe20000000a00 */
[----:B------:R-:W-:Y:S01]  /*1610*/  USHF.L.U32 UR13, UR22, UR24, URZ ;  /* 0x00000018160d7299 */ /* 0x000fe2000800063f */
[----:B------:R-:W-:Y:S01]  /*1620*/  ISETP.NE.U32.AND P0, PT, RZ, UR6, PT ;  /* 0x00000006ff007c0c */ /* 0x000fe2000bf05070 */
[----:B------:R-:W-:-:S02]  /*1630*/  USHF.R.U64 UR22, UR12, UR19, UR17 ;  /* 0x000000130c167299 */ /* 0x000fc40008001211 */
[----:B------:R-:W-:Y:S01]  /*1640*/  USHF.R.U32.HI UR12, URZ, UR19, UR17 ;  /* 0x000000133f0c7299 */ /* 0x000fe20008011611 */
[----:B0-----:R-:W-:Y:S01]  /*1650*/  R2UR UR16, R0 ;  /* 0x00000000001072ca */ /* 0x001fe200000e0000 */
[----:B------:R-:W-:Y:S01]  /*1660*/  ULDC UR21, c[0x0][0x608] ;  /* 0x0001820000157ab9 */ /* 0x000fe20000000800 */
[----:B------:R-:W-:Y:S01]  /*1670*/  ISETP.NE.AND.EX P0, PT, RZ, UR7, PT, P0 ;  /* 0x00000007ff007c0c */ /* 0x000fe2000bf05300 */
[----:B------:R-:W-:Y:S02]  /*1680*/  USHF.R.U64 UR26, UR22, UR21, UR12 ;  /* 0x00000015161a7299 */ /* 0x000fe4000800120c */
[----:B------:R-:W-:Y:S01]  /*1690*/  USHF.R.U32.HI UR12, URZ, UR21, UR12 ;  /* 0x000000153f0c7299 */ /* 0x000fe2000801160c */
[----:B------:R-:W-:Y:S01]  /*16a0*/  UMOV UR20, 0x1 ;  /* 0x0000000100147882 */ /* 0x000fe20000000000 */
[----:B------:R-:W-:Y:S02]  /*16b0*/  UIADD3 UR14, -UR14, URZ, URZ ;  /* 0x0000003f0e0e7290 */ /* 0x000fe4000fffe13f */
[----:B------:R-:W-:-:S02]  /*16c0*/  USHF.R.U64 UR27, UR26, UR24, UR12 ;  /* 0x000000181a1b7299 */ /* 0x000fc4000800120c */
[----:B------:R-:W-:Y:S01]  /*16d0*/  USHF.L.U32 UR19, UR20, UR24, URZ ;  /* 0x0000001814137299 */ /* 0x000fe2000800063f */
[----:B------:R-:W-:Y:S01]  /*16e0*/  ULDC UR15, c[0x0][0x144] ;  /* 0x00005100000f7ab9 */ /* 0x000fe20000000800 */
[----:B------:R-:W-:Y:S01]  /*16f0*/  ULDC UR10, c[0x0][0x600] ;  /* 0x00018000000a7ab9 */ /* 0x000fe20000000800 */
[----:B------:R-:W-:Y:S02]  /*1700*/  ULOP3.LUT UR20, URZ, UR13, URZ, 0x33, !UPT ;  /* 0x0000000d3f147292 */ /* 0x000fe4000f8e333f */
[----:B------:R-:W-:Y:S02]  /*1710*/  USHF.R.U32.HI UR13, URZ, UR24, UR12 ;  /* 0x000000183f0d7299 */ /* 0x000fe4000801160c */
[----:B------:R-:W-:Y:S02]  /*1720*/  UIADD3 UR11, UR10, -0x1, URZ ;  /* 0xffffffff0a0b7890 */ /* 0x000fe4000fffe03f */
[----:B------:R-:W-:Y:S02]  /*1730*/  UIADD3 UR23, -UR16, URZ, URZ ;  /* 0x0000003f10177290 */ /* 0x000fe4000fffe13f */
[----:B------:R-:W-:Y:S01]  /*1740*/  UIMAD UR4, UR15, UR14, UR4 ;  /* 0x0000000e0f0472a4 */ /* 0x000fe2000f8e0204 */
[----:B------:R-:W-:Y:S01]  /*1750*/  ULDC UR28, c[0x0][0x148] ;  /* 0x00005200001c7ab9 */ /* 0x000fe20000000800 */
[----:B------:R-:W-:Y:S01]  /*1760*/  ULDC UR24, c[0x0][0x648] ;  /* 0x0001920000187ab9 */ /* 0x000fe20000000800 */
[----:B------:R-:W-:Y:S01]  /*1770*/  ULDC UR25, c[0x0][0x638] ;  /* 0x00018e0000197ab9 */ /* 0x000fe20000000800 */
[----:B------:R-:W-:Y:S01]  /*1780*/  UMOV UR12, UR27 ;  /* 0x0000001b000c7c82 */ /* 0x000fe20008000000 */
[----:B------:R-:W-:Y:S07]  /*1790*/  @!P0 BRA `(.L_x_12) ;  /* 0x0000000000308947 */ /* 0x000fee0003800000 */
[----:B------:R-:W-:Y:S02]  /*17a0*/  ULDC UR16, c[0x0][0x64c] ;  /* 0x0001930000107ab9 */ /* 0x000fe40000000800 */
        /* <DEDUP_REMOVED lines=8> */
[----:B------:R-:W-:-:S07]  /*1830*/  UIMAD.WIDE.U32.X UR6, UR21, UR7, UR16, UP1 ;  /* 0x00000007150672a5 */ /* 0x000fce00088e0410 */
[----:B------:R-:W-:Y:S01]  /*1840*/  UMOV UR12, UR6 ;  /* 0x00000006000c7c82 */ /* 0x000fe20008000000 */
[----:B------:R-:W-:-:S05]  /*1850*/  UMOV UR13, UR7 ;  /* 0x00000007000d7c82 */ /* 0x000fca0008000000 */
.L_x_12:
[----:B------:R-:W-:Y:S01]  /*1860*/  UISETP.NE.AND UP1, UPT, UR38, URZ, UPT ;  /* 0x0000003f2600728c */ /* 0x000fe2000bf25270 */
[----:B------:R-:W-:Y:S01]  /*1870*/  IMAD.MOV.U32 R0, RZ, RZ, 0x1 ;  /* 0x00000001ff007424 */ /* 0x000fe200078e00ff */
[----:B------:R-:W-:Y:S01]  /*1880*/  USHF.R.U64 UR6, UR12, UR24, UR13 ;  /* 0x000000180c067299 */ /* 0x000fe2000800120d */
[----:B------:R-:W-:Y:S01]  /*1890*/  IMAD.U32 R2, RZ, RZ, UR5 ;  /* 0x00000005ff027e24 */ /* 0x000fe2000f8e00ff */
[----:B------:R-:W-:Y:S02]  /*18a0*/  ULOP3.LUT UR20, UR26, UR20, URZ, 0xc0, !UPT ;  /* 0x000000141a147292 */ /* 0x000fe4000f8ec03f */
[----:B------:R-:W-:Y:S02]  /*18b0*/  UIADD3 UR7, -UR6, URZ, URZ ;  /* 0x0000003f06077290 */ /* 0x000fe4000fffe13f */
[----:B------:R-:W-:Y:S02]  /*18c0*/  UIMAD UR19, UR19, UR6, UR20 ;  /* 0x00000006131372a4 */ /* 0x000fe4000f8e0214 */
[----:B------:R-:W-:-:S02]  /*18d0*/  ULOP3.LUT UR11, UR22, UR11, URZ, 0xc0, !UPT ;  /* 0x0000000b160b7292 */ /* 0x000fc4000f8ec03f */
[----:B------:R-:W-:Y:S02]  /*18e0*/  @UP1 UIMAD UR4, UR28, UR23, UR9 ;  /* 0x000000171c0412a4 */ /* 0x000fe4000f8e0209 */
[----:B------:R-:W-:-:S03]  /*18f0*/  UIMAD UR6, UR7, UR25, UR27 ;  /* 0x00000019070672a4 */ /* 0x000fc6000f8e021b */
[----:B------:R-:W-:Y:S01]  /*1900*/  ULDC UR7, c[0x0][0x610] ;  /* 0x0001840000077ab9 */ /* 0x000fe20000000800 */
[----:B------:R-:W-:Y:S02]  /*1910*/  UIMAD UR6, UR6, UR10, UR11 ;  /* 0x0000000a060672a4 */ /* 0x000fe4000f8e020b */
[----:B------:R-:W-:-:S04]  /*1920*/  UIMAD UR4, UR19, UR7, UR4 ;  /* 0x00000007130472a4 */ /* 0x000fc8000f8e0204 */
[----:B------:R-:W-:Y:S02]  /*1930*/  USEL UR7, UR6, UR4, !UP1 ;  /* 0x0000000406077287 */ /* 0x000fe4000c800000 */
[----:B------:R-:W-:-:S04]  /*1940*/  USEL UR4, UR4, UR6, !UP1 ;  /* 0x0000000604047287 */ /* 0x000fc8000c800000 */
[----:B------:R-:W-:Y:S02]  /*1950*/  IMAD.U32 R18, RZ, RZ, UR7 ;  /* 0x00000007ff127e24 */ /* 0x000fe4000f8e00ff */
[----:B------:R-:W-:-:S07]  /*1960*/  IMAD.U32 R19, RZ, RZ, UR4 ;  /* 0x00000004ff137e24 */ /* 0x000fce000f8e00ff */
.L_x_10:
[----:B------:R-:W-:Y:S02]  /*1970*/  ULDC UR4, c[0x0][0x28c] ;  /* 0x0000a30000047ab9 */ /* 0x000fe40000000800 */
[----:B------:R-:W-:-:S04]  /*1980*/  UIADD3 UR4, UR4, 0x1f, URZ ;  /* 0x0000001f04047890 */ /* 0x000fc8000fffe03f */
[----:B------:R-:W-:-:S04]  /*1990*/  USHF.R.S32.HI UR5, URZ, 0x1f, UR4 ;  /* 0x0000001f3f057899 */ /* 0x000fc80008011404 */
[----:B------:R-:W-:-:S04]  /*19a0*/  ULEA.HI UR5, UR5, UR4, URZ, 0x5 ;  /* 0x0000000405057291 */ /* 0x000fc8000f8f283f */
[----:B------:R-:W-:Y:S01]  /*19b0*/  USHF.R.S32.HI UR39, URZ, 0x5, UR5 ;  /* 0x000000053f277899 */ /* 0x000fe20008011405 */
[----:B------:R-:W-:Y:S11]  /*19c0*/  @!P1 BRA `(.L_x_13) ;  /* 0x0000002800d09947 */ /* 0x000ff60003800000 */
[----:B------:R-:W-:-:S06]  /*19d0*/  UISETP.GT.U32.AND UP1, UPT, UR18, 0x1, UPT ;  /* 0x000000011200788c */ /* 0x000fcc000bf24070 */
[----:B------:R-:W-:-:S13]  /*19e0*/  PLOP3.LUT P0, PT, PT, PT, UP1, 0x80, 0x0 ;  /* 0x000000000000781c */ /* 0x000fda0003f0f018 */
[----:B------:R-:W-:Y:S05]  /*19f0*/  @P0 EXIT ;  /* 0x000000000000094d */ /* 0x000fea0003800000 */
.L_x_14:
[----:B------:R-:W-:-:S08]  /*1a00*/  NOP ;  /* 0x0000000000007918 */ /* 0x000fd00000000000 */
[----:B------:R-:W0:Y:S02]  /*1a10*/  USETMAXREG.TRY_ALLOC.CTAPOOL UP1, 0xe8 ;  /* 0x000000e8000079c8 */ /* 0x000e240008020600 */
[----:B0-----:R-:W-:-:S13]  /*1a20*/  PLOP3.LUT P0, PT, PT, PT, UP1, 0x80, 0x0 ;  /* 0x000000000000781c */ /* 0x001fda0003f0f018 */
[----:B------:R-:W-:Y:S05]  /*1a30*/  @!P0 BRA `(.L_x_14) ;  /* 0xfffffffc00f08947 */ /* 0x000fea000383ffff */
[----:B------:R-:W-:-:S13]  /*1a40*/  LOP3.LUT P0, RZ, R0, 0xff, RZ, 0xc0, !PT ;  /* 0x000000ff00ff7812 */ /* 0x000fda000780c0ff */
[----:B------:R-:W-:Y:S05]  /*1a50*/  @!P0 EXIT ;  /* 0x000000000000894d */ /* 0x000fea0003800000 */
[----:B------:R-:W-:Y:S01]  /*1a60*/  SHF.R.S32.HI R0, RZ, 0x1f, R3 ;  /* 0x0000001fff007819 */ /* 0x000fe20000011403 */
[----:B------:R-:W0:Y:S01]  /*1a70*/  S2UR UR5, SR_CgaCtaId ;  /* 0x00000000000579c3 */ /* 0x000e220000008800 */
[----:B------:R-:W-:Y:S02]  /*1a80*/  USHF.R.U32.HI UR4, URZ, 0x6, UR39 ;  /* 0x000000063f047899 */ /* 0x000fe40008011627 */
[CC--:B------:R-:W-:Y:S01]  /*1a90*/  LEA.HI R4, R0.reuse, R3.reuse, RZ, 0x2 ;  /* 0x0000000300047211 */ /* 0x0c0fe200078f10ff */
[----:B------:R-:W-:Y:S01]  /*1aa0*/  UMOV UR41, 0x400 ;  /* 0x0000040000297882 */ /* 0x000fe20000000000 */
[----:B------:R-:W-:Y:S01]  /*1ab0*/  LEA.HI R0, R0, R3, RZ, 0x5 ;  /* 0x0000000300007211 */ /* 0x000fe200078f28ff */
[----:B------:R-:W-:Y:S01]  /*1ac0*/  ULOP3.LUT UR44, UR39, 0x3f, URZ, 0xc0, !UPT ;  /* 0x0000003f272c7892 */ /* 0x000fe2000f8ec03f */
[--C-:B------:R-:W-:Y:S01]  /*1ad0*/  SHF.R.S32.HI R50, RZ, 0x2, R4.reuse ;  /* 0x00000002ff327819 */ /* 0x100fe20000011404 */
[----:B------:R-:W1:Y:S01]  /*1ae0*/  LDC.64 R22, c[0x0][0x5c8] ;  /* 0x00017200ff167b82 */ /* 0x000e620000000a00 */
[----:B------:R-:W-:Y:S01]  /*1af0*/  SHF.R.S32.HI R5, RZ, 0x1f, R4 ;  /* 0x0000001fff057819 */ /* 0x000fe20000011404 */
[----:B------:R-:W-:Y:S01]  /*1b00*/  ULOP3.LUT UR4, UR4, 0x1, URZ, 0xc0, !UPT ;  /* 0x0000000104047892 */ /* 0x000fe2000f8ec03f */
[----:B------:R-:W-:Y:S01]  /*1b10*/  LOP3.LUT R4, R4, 0xfffffffc, RZ, 0xc0, !PT ;  /* 0xfffffffc04047812 */ /* 0x000fe200078ec0ff */
[----:B------:R-:W-:Y:S01]  /*1b20*/  USEL UR44, UR44, URZ, !UP0 ;  /* 0x0000003f2c2c7287 */ /* 0x000fe2000c000000 */
[----:B------:R-:W-:Y:S01]  /*1b30*/  LEA.HI R5, R5, R50, RZ, 0x3 ;  /* 0x0000003205057211 */ /* 0x000fe200078f18ff */
[----:B------:R-:W-:-:S02]  /*1b40*/  UISETP.EQ.U32.AND UP0, UPT, UR4, 0x1, !UP0 ;  /* 0x000000010400788c */ /* 0x000fc4000c702070 */
[----:B------:R-:W-:Y:S01]  /*1b50*/  IMAD.IADD R4, R3, 0x1, -R4 ;  /* 0x0000000103047824 */ /* 0x000fe200078e0a04 */
[----:B------:R-:W-:Y:S01]  /*1b60*/  LOP3.LUT R5, R5, 0xfffffff8, RZ, 0xc0, !PT ;  /* 0xfffffff805057812 */ /* 0x000fe200078ec0ff */
[----:B------:R-:W-:Y:S01]  /*1b70*/  UISETP.LT.AND UP1, UPT, UR39, 0x1, UPT ;  /* 0x000000012700788c */ /* 0x000fe2000bf21270 */
[----:B------:R-:W-:Y:S01]  /*1b80*/  SHF.R.S32.HI R3, RZ, 0x5, R0 ;  /* 0x00000005ff037819 */ /* 0x000fe20000011400 */
[----:B------:R-:W-:Y:S01]  /*1b90*/  VIADD R0, R55, 0xffffffff ;  /* 0xffffffff37007836 */ /* 0x000fe20000000000 */
[----:B------:R-:W-:Y:S01]  /*1ba0*/  ULDC UR43, c[0x0][0x658] ;  /* 0x00019600002b7ab9 */ /* 0x000fe20000000800 */
[----:B------:R-:W-:Y:S01]  /*1bb0*/  IMAD.IADD R50, R50, 0x1, -R5 ;  /* 0x0000000132327824 */ /* 0x000fe200078e0a05 */
[----:B------:R-:W-:Y:S01]  /*1bc0*/  UMOV UR6, 0xffffffff ;  /* 0xffffffff00067882 */ /* 0x000fe20000000000 */
[----:B------:R-:W2:Y:S01]  /*1bd0*/  LDC R5, c[0x0][0x288] ;  /* 0x0000a200ff057b82 */ /* 0x000ea20000000800 */
[----:B0-----:R-:W-:Y:S01]  /*1be0*/  ULEA UR41, UR5, UR41, 0x18 ;  /* 0x0000002905297291 */ /* 0x001fe2000f8ec03f */
[C---:B------:R-:W-:Y:S01]  /*1bf0*/  ISETP.NE.AND P0, PT, R0.reuse, RZ, PT ;  /* 0x000000ff0000720c */ /* 0x040fe20003f05270 */
[----:B------:R-:W-:Y:S01]  /*1c00*/  IMAD.SHL.U32 R0, R0, 0x8, RZ ;  /* 0x0000000800007824 */ /* 0x000fe200078e00ff */
[--C-:B------:R-:W-:Y:S01]  /*1c10*/  SHF.R.S32.HI R51, RZ, 0x1f, R50.reuse ;  /* 0x0000001fff337819 */ /* 0x100fe20000011432 */
[----:B------:R-:W-:Y:S01]  /*1c20*/  UIADD3 UR4, UR41, 0x500, URZ ;  /* 0x0000050029047890 */ /* 0x000fe2000fffe03f */
[----:B------:R-:W-:Y:S01]  /*1c30*/  IMAD.SHL.U32 R52, R4, 0x2, RZ ;  /* 0x0000000204347824 */ /* 0x000fe200078e00ff */
[----:B------:R-:W-:Y:S01]  /*1c40*/  UIADD3 UR5, UR41, 0x20500, URZ ;  /* 0x0002050029057890 */ /* 0x000fe2000fffe03f */
[C-C-:B------:R-:W-:Y:S01]  /*1c50*/  IMAD R57, R3.reuse, -0x10, -R50.reuse ;  /* 0xfffffff003397824 */ /* 0x140fe200078e0a32 */
[----:B------:R-:W-:Y:S01]  /*1c60*/  UIADD3 UR52, UR41, 0x410, URZ ;  /* 0x0000041029347890 */ /* 0x000fe2000fffe03f */
[----:B------:R-:W-:Y:S01]  /*1c70*/  LOP3.LUT R0, R0, 0x8, RZ, 0xc0, !PT ;  /* 0x0000000800007812 */ /* 0x000fe200078ec0ff */
[----:B------:R-:W-:Y:S01]  /*1c80*/  USHF.R.U32.HI UR4, URZ, 0x4, UR4 ;  /* 0x000000043f047899 */ /* 0x000fe20008011604 */
[----:B------:R-:W-:Y:S01]  /*1c90*/  IMAD.WIDE R50, R3, 0x10, R50 ;  /* 0x0000001003327825 */ /* 0x000fe200078e0232 */
[----:B------:R-:W-:Y:S01]  /*1ca0*/  USHF.R.U32.HI UR5, URZ, 0x4, UR5 ;  /* 0x000000043f057899 */ /* 0x000fe20008011605 */
[----:B-1----:R-:W-:Y:S01]  /*1cb0*/  SHF.L.U64.HI R23, R22, 0x3, R23 ;  /* 0x0000000316177819 */ /* 0x002fe20000010217 */
[----:B------:R-:W-:Y:S01]  /*1cc0*/  ULDC UR8, c[0x0][0x284] ;  /* 0x0000a10000087ab9 */ /* 0x000fe20000000800 */
[----:B------:R-:W-:Y:S01]  /*1cd0*/  USEL UR50, UR39, 0x1, UP1 ;  /* 0x0000000127327887 */ /* 0x000fe20008800000 */
[----:B------:R-:W-:Y:S01]  /*1ce0*/  SEL R60, RZ, 0x1, P0 ;  /* 0x00000001ff3c7807 */ /* 0x000fe20000000000 */
[----:B------:R-:W-:Y:S01]  /*1cf0*/  USHF.L.U32 UR6, UR6, UR43, URZ ;  /* 0x0000002b06067299 */ /* 0x000fe2000800063f */
[----:B------:R-:W-:Y:S01]  /*1d00*/  LEA R55, R55, UR52, 0x3 ;  /* 0x0000003437377c11 */ /* 0x000fe2000f8e18ff */
[----:B------:R-:W-:Y:S01]  /*1d10*/  ULOP3.LUT UR4, UR4, 0x3fff, URZ, 0xc0, !UPT ;  /* 0x00003fff04047892 */ /* 0x000fe2000f8ec03f */
[C---:B------:R-:W-:Y:S01]  /*1d20*/  LOP3.LUT R61, R0.reuse, 0x8, RZ, 0x3c, !PT ;  /* 0x00000008003d7812 */ /* 0x040fe200078e3cff */
[----:B------:R-:W-:Y:S01]  /*1d30*/  ULOP3.LUT UR5, UR5, 0x3fff, URZ, 0xc0, !UPT ;  /* 0x00003fff05057892 */ /* 0x000fe2000f8ec03f */
[----:B------:R-:W-:Y:S01]  /*1d40*/  LOP3.LUT R56, R0, 0x18, RZ, 0x3c, !PT ;  /* 0x0000001800387812 */ /* 0x000fe200078e3cff */
[----:B--2---:R-:W-:Y:S01]  /*1d50*/  IMAD R54, R4, -0x2, R5 ;  /* 0xfffffffe04367824 */ /* 0x004fe200078e0205 */
[----:B------:R-:W-:Y:S01]  /*1d60*/  SHF.R.S32.HI R53, RZ, 0x1f, R52 ;  /* 0x0000001fff357819 */ /* 0x000fe20000011434 */
[----:B------:R-:W-:Y:S01]  /*1d70*/  VIADD R57, R57, UR8 ;  /* 0x0000000839397c36 */ /* 0x000fe20008000000 */
[----:B------:R-:W-:Y:S01]  /*1d80*/  ULDC UR42, c[0x0][0x600] ;  /* 0x00018000002a7ab9 */ /* 0x000fe20000000800 */
[----:B------:R-:W-:Y:S01]  /*1d90*/  UMOV UR7, 0x1 ;  /* 0x0000000100077882 */ /* 0x000fe20000000000 */
[----:B------:R-:W-:-:S02]  /*1da0*/  ULOP3.LUT UR51, UR36, 0x1, URZ, 0xfc, !UPT ;  /* 0x0000000124337892 */ /* 0x000fc4000f8efc3f */
[----:B------:R-:W-:Y:S02]  /*1db0*/  USHF.L.U32 UR49, UR39, 0x1, URZ ;  /* 0x0000000127317899 */ /* 0x000fe4000800063f */
[----:B------:R-:W-:Y:S02]  /*1dc0*/  USHF.L.U64.HI UR40, UR54, 0x1, UR37 ;  /* 0x0000000136287899 */ /* 0x000fe40008010225 */
[----:B------:R-:W-:Y:S02]  /*1dd0*/  UIADD3 UR42, UR42, -0x1, URZ ;  /* 0xffffffff2a2a7890 */ /* 0x000fe4000fffe03f */
[----:B------:R-:W-:Y:S02]  /*1de0*/  USHF.L.U32 UR43, UR7, UR43, URZ ;  /* 0x0000002b072b7299 */ /* 0x000fe4000800063f */
[----:B------:R-:W-:Y:S02]  /*1df0*/  UIADD3 UR50, -UR50, UR39, URZ ;  /* 0x0000002732327290 */ /* 0x000fe4000fffe13f */
[----:B------:R-:W-:-:S02]  /*1e00*/  ULOP3.LUT UR45, URZ, UR6, URZ, 0x33, !UPT ;  /* 0x000000063f2d7292 */ /* 0x000fc4000f8e333f */
[----:B------:R-:W-:Y:S02]  /*1e10*/  USEL UR46, URZ, 0x1, !UP0 ;  /* 0x000000013f2e7887 */ /* 0x000fe4000c000000 */
[----:B------:R-:W-:Y:S02]  /*1e20*/  ULOP3.LUT UR47, UR4, 0x10000, URZ, 0xfc, !UPT ;  /* 0x00010000042f7892 */ /* 0x000fe4000f8efc3f */
[----:B------:R-:W-:-:S12]  /*1e30*/  ULOP3.LUT UR48, UR5, 0x10000, URZ, 0xfc, !UPT ;  /* 0x0001000005307892 */ /* 0x000fd8000f8efc3f */
.L_x_86:
[----:B------:R-:W-:-:S04]  /*1e40*/  SHF.L.U32 R0, R60, 0x1f, RZ ;  /* 0x0000001f3c007819 */ /* 0x000fc800000006ff */
[----:B------:R-:W0:Y:S02]  /*1e50*/  SYNCS.PHASECHK.TRANS64.TRYWAIT P0, [R55+URZ+-0x8], R0 ;  /* 0xfffff800370075a7 */ /* 0x000e24000800017f */
[----:B01-3--:R-:W-:Y:S05]  /*1e60*/  @!P0 BRA `(.L_x_15) ;  /* 0x0000005800148947 */ /* 0x00bfea0003800000 */
.L_x_168:
[----:B------:R-:W-:Y:S02]  /*1e70*/  ULDC UR4, c[0x0][0x28c] ;  /* 0x0000a30000047ab9 */ /* 0x000fe40000000800 */
[----:B------:R-:W-:-:S13]  /*1e80*/  ISETP.LT.AND P0, PT, RZ, UR4, PT ;  /* 0x00000004ff007c0c */ /* 0x000fda000bf01270 */
[----:B------:R-:W-:Y:S05]  /*1e90*/  @P0 BRA `(.L_x_16) ;  /* 0x0000000000400947 */ /* 0x000fea0003800000 */
[----:B0-----:R-:W-:Y:S01]  /*1ea0*/  MOV R0, 0x0 ;  /* 0x0000000000007802 */ /* 0x001fe20000000f00 */
[----:B------:R-:W-:Y:S01]  /*1eb0*/  ULDC.64 UR4, c[0x4][0x68] ;  /* 0x01001a0000047ab9 */ /* 0x000fe20000000a00 */
[----:B------:R-:W-:Y:S01]  /*1ec0*/  ULDC.64 UR6, c[0x4][0x8] ;  /* 0x0100020000067ab9 */ /* 0x000fe20000000a00 */
[----:B------:R-:W-:Y:S01]  /*1ed0*/  IMAD.U32 R4, RZ, RZ, UR4 ;  /* 0x00000004ff047e24 */ /* 0x000fe2000f8e00ff */
[----:B------:R0:W1:Y:S01]  /*1ee0*/  LDC.64 R14, c[0x4][R0] ;  /* 0x01000000000e7b82 */ /* 0x0000620000000a00 */
[----:B------:R-:W-:Y:S01]  /*1ef0*/  IMAD.U32 R5, RZ, RZ, UR5 ;  /* 0x00000005ff057e24 */ /* 0x000fe2000f8e00ff */
[----:B------:R-:W-:Y:S01]  /*1f00*/  ULDC.64 UR4, c[0x4][0x70] ;  /* 0x01001c0000047ab9 */ /* 0x000fe20000000a00 */
[----:B------:R-:W-:Y:S02]  /*1f10*/  IMAD.U32 R10, RZ, RZ, UR6 ;  /* 0x00000006ff0a7e24 */ /* 0x000fe4000f8e00ff */
[----:B------:R-:W-:Y:S02]  /*1f20*/  IMAD.U32 R6, RZ, RZ, UR4 ;  /* 0x00000004ff067e24 */ /* 0x000fe4000f8e00ff */
[----:B------:R-:W-:-:S02]  /*1f30*/  IMAD.U32 R7, RZ, RZ, UR5 ;  /* 0x00000005ff077e24 */ /* 0x000fc4000f8e00ff */
[----:B------:R-:W-:Y:S02]  /*1f40*/  IMAD.U32 R11, RZ, RZ, UR7 ;  /* 0x00000007ff0b7e24 */ /* 0x000fe4000f8e00ff */
[----:B------:R-:W-:Y:S02]  /*1f50*/  IMAD.MOV.U32 R8, RZ, RZ, 0x1e1 ;  /* 0x000001e1ff087424 */ /* 0x000fe400078e00ff */
[----:B------:R-:W-:Y:S02]  /*1f60*/  IMAD.MOV.U32 R12, RZ, RZ, 0x1 ;  /* 0x00000001ff0c7424 */ /* 0x000fe400078e00ff */
[----:B0-----:R-:W-:-:S07]  /*1f70*/  IMAD.MOV.U32 R13, RZ, RZ, RZ ;  /* 0x000000ffff0d7224 */ /* 0x001fce00078e00ff */
[----:B------:R-:W-:-:S07]  /*1f80*/  LEPC R20, `(.L_x_16) ;  /* 0x000000001014794e */ /* 0x000fce0000000000 */
[----:B-1---5:R-:W-:Y:S05]  /*1f90*/  CALL.ABS.NOINC R14 ;  /* 0x000000000e007343 */ /* 0x022fea0003c00000 */
.L_x_16:
[----:B0-----:R-:W-:-:S05]  /*1fa0*/  IMAD.U32 R0, RZ, RZ, UR51 ;  /* 0x00000033ff007e24 */ /* 0x001fca000f8e00ff */
[----:B------:R-:W-:-:S13]  /*1fb0*/  ISETP.NE.AND P0, PT, R0, 0x3, PT ;  /* 0x000000030000780c */ /* 0x000fda0003f05270 */
[----:B------:R-:W-:Y:S05]  /*1fc0*/  @!P0 BRA `(.L_x_17) ;  /* 0x0000000000048947 */ /* 0x000fea0003800000 */
[----:B------:R-:W-:Y:S01]  /*1fd0*/  BPT.TRAP 0x1 ;  /* 0x000000040000795c */ /* 0x000fe20000300000 */
.L_x_17:
[----:B------:R-:W-:Y:S02]  /*1fe0*/  IMAD.U32 R3, RZ, RZ, UR44 ;  /* 0x0000002cff037e24 */ /* 0x000fe4000f8e00ff */
[----:B------:R-:W-:-:S03]  /*1ff0*/  IMAD.U32 R0, RZ, RZ, UR46 ;  /* 0x0000002eff007e24 */ /* 0x000fc6000f8e00ff */
[----:B------:R-:W-:Y:S02]  /*2000*/  LEA R3, R3, UR41, 0x3 ;  /* 0x0000002903037c11 */ /* 0x000fe4000f8e18ff */
[----:B------:R-:W-:-:S04]  /*2010*/  SHF.L.U32 R0, R0, 0x1f, RZ ;  /* 0x0000001f00007819 */ /* 0x000fc800000006ff */
[----:B------:R0:W1:Y:S01]  /*2020*/  SYNCS.PHASECHK.TRANS64.TRYWAIT P1, [R3+URZ], R0 ;  /* 0x00000000030075a7 */ /* 0x000062000802017f */
[----:B------:R-:W-:Y:S05]  /*2030*/  @!P0 BRA `(.L_x_18) ;  /* 0x0000000000048947 */ /* 0x000fea0003800000 */
[----:B------:R-:W-:Y:S01]  /*2040*/  BPT.TRAP 0x1 ;  /* 0x000000040000795c */ /* 0x000fe20000300000 */
.L_x_18:
[----:B-1----:R-:W-:Y:S05]  /*2050*/  @P1 BRA `(.L_x_19) ;  /* 0x0000000000081947 */ /* 0x002fea0003800000 */
[----:B------:R-:W1:Y:S02]  /*2060*/  SYNCS.PHASECHK.TRANS64.TRYWAIT P1, [R3+URZ], R0 ;  /* 0x00000000030075a7 */ /* 0x000e64000802017f */
[----:B-1----:R-:W-:Y:S05]  /*2070*/  @!P1 BRA `(.L_x_20) ;  /* 0x0000005400a49947 */ /* 0x002fea0003800000 */
.L_x_19:
[----:B------:R-:W-:Y:S05]  /*2080*/  WARPSYNC.ALL ;  /* 0x0000000000007948 */ /* 0x000fea0003800000 */
[----:B------:R-:W-:Y:S01]  /*2090*/  ULEA UR4, UR44, UR47, 0x7 ;  /* 0x0000002f2c047291 */ /* 0x000fe2000f8e383f */
[----:B------:R-:W-:Y:S01]  /*20a0*/  WARPGROUP.ARRIVE ;  /* 0x00000000000079c5 */ /* 0x000fe20000000000 */
[----:B------:R-:W-:Y:S01]  /*20b0*/  UIMAD UR6, UR44, 0x60, UR48 ;  /* 0x000000602c0678a4 */ /* 0x000fe2000f8e0230 */
[----:B01----:R-:W-:Y:S01]  /*20c0*/  IMAD.U32 R0, RZ, RZ, UR50 ;  /* 0x00000032ff007e24 */ /* 0x003fe2000f8e00ff */
[----:B------:R-:W-:Y:S01]  /*20d0*/  UMOV UR5, 0xc0000010 ;  /* 0xc000001000057882 */ /* 0x000fe20000000000 */
[----:B------:R-:W-:Y:S01]  /*20e0*/  UMOV UR7, 0xc0000010 ;  /* 0xc000001000077882 */ /* 0x000fe20000000000 */
[----:B------:R-:W-:-:S02]  /*20f0*/  UIADD3 UR8, UR6, 0x20, URZ ;  /* 0x0000002006087890 */ /* 0x000fc4000fffe03f */
[----:B------:R-:W-:Y:S01]  /*2100*/  UIADD3 UR9, UR6, 0x40, URZ ;  /* 0x0000004006097890 */ /* 0x000fe2000fffe03f */
[----:B------:R-:W-:Y:S02]  /*2110*/  ISETP.GE.AND P1, PT, R0, 0x1, PT ;  /* 0x000000010000780c */ /* 0x000fe40003f26270 */
[----:B------:R-:W-:Y:S01]  /*2120*/  IGMMA.64x16x32.S8.S8 R40, gdesc[UR4], RZ, !UPT, gsb0 ;  /* 0x00600000042879f1 */ /* 0x000fe2000c0410ff */
[----:B------:R-:W-:Y:S01]  /*2130*/  UMOV UR7, 0xc0000010 ;  /* 0xc000001000077882 */ /* 0x000fe20000000000 */
[----:B------:R-:W-:Y:S01]  /*2140*/  UMOV UR6, UR8 ;  /* 0x0000000800067c82 */ /* 0x000fe20008000000 */
[----:B------:R-:W-:Y:S02]  /*2150*/  WARPGROUP.DEPBAR.LE gsb0, 0x0 ;  /* 0x00008000000079c5 */ /* 0x000fe40000010000 */
[----:B------:R-:W-:-:S06]  /*2160*/  WARPGROUP.ARRIVE ;  /* 0x00000000000079c5 */ /* 0x000fcc0000000000 */
[----:B------:R-:W-:Y:S01]  /*2170*/  IGMMA.64x16x32.S8.S8 R32, gdesc[UR4], RZ, !UPT, gsb0 ;  /* 0x00600000042079f1 */ /* 0x000fe2000c0410ff */
[----:B------:R-:W-:Y:S01]  /*2180*/  UMOV UR6, UR9 ;  /* 0x0000000900067c82 */ /* 0x000fe20008000000 */
[----:B------:R-:W-:Y:S01]  /*2190*/  UMOV UR7, 0xc0000010 ;  /* 0xc000001000077882 */ /* 0x000fe20000000000 */
[----:B------:R-:W-:Y:S02]  /*21a0*/  WARPGROUP.DEPBAR.LE gsb0, 0x0 ;  /* 0x00008000000079c5 */ /* 0x000fe40000010000 */
[----:B------:R-:W-:-:S06]  /*21b0*/  WARPGROUP.ARRIVE ;  /* 0x00000000000079c5 */ /* 0x000fcc0000000000 */
[----:B------:R-:W-:Y:S03]  /*21c0*/  IGMMA.64x16x32.S8.S8 R24, gdesc[UR4], RZ, !UPT, gsb0 ;  /* 0x00600000041879f1 */ /* 0x000fe6000c0410ff */
[----:B------:R-:W-:Y:S02]  /*21d0*/  WARPGROUP.DEPBAR.LE gsb0, 0x0 ;  /* 0x00008000000079c5 */ /* 0x000fe40000010000 */
[----:B------:R-:W-:Y:S05]  /*21e0*/  @!P1 BRA `(.L_x_21) ;  /* 0x0000000000e89947 */ /* 0x000fea0003800000 */
[----:B------:R-:W-:Y:S01]  /*21f0*/  UIADD3 UR4, UR44, 0x1, URZ ;  /* 0x000000012c047890 */ /* 0x000fe2000fffe03f */
[----:B------:R-:W-:Y:S01]  /*2200*/  IMAD.U32 R0, RZ, RZ, UR50 ;  /* 0x00000032ff007e24 */ /* 0x000fe2000f8e00ff */
[----:B------:R-:W-:Y:S02]  /*2210*/  UMOV UR9, UR44 ;  /* 0x0000002c00097c82 */ /* 0x000fe40008000000 */
[----:B------:R-:W-:-:S04]  /*2220*/  UISETP.NE.AND UP0, UPT, UR4, 0x40, UPT ;  /* 0x000000400400788c */ /* 0x000fc8000bf05270 */
[----:B------:R-:W-:Y:S02]  /*2230*/  USEL UR5, URZ, 0x1, UP0 ;  /* 0x000000013f057887 */ /* 0x000fe40008000000 */
[----:B------:R-:W-:Y:S02]  /*2240*/  USEL UR8, UR4, URZ, UP0 ;  /* 0x0000003f04087287 */ /* 0x000fe40008000000 */
[----:B------:R-:W-:-:S06]  /*2250*/  ULOP3.LUT UR5, UR46, UR5, URZ, 0x3c, !UPT ;  /* 0x000000052e057292 */ /* 0x000fcc000f8e3c3f */
[----:B------:R-:W-:-:S07]  /*2260*/  IMAD.U32 R5, RZ, RZ, UR5 ;  /* 0x00000005ff057e24 */ /* 0x000fce000f8e00ff */
.L_x_28:
[----:B01----:R-:W-:Y:S05]  /*2270*/  @!P0 BRA `(.L_x_22) ;  /* 0x0000000000048947 */ /* 0x003fea0003800000 */
[----:B------:R-:W-:Y:S01]  /*2280*/  BPT.TRAP 0x1 ;  /* 0x000000040000795c */ /* 0x000fe20000300000 */
.L_x_22:
[----:B------:R-:W-:Y:S01]  /*2290*/  ULEA UR4, UR8, UR41, 0x3 ;  /* 0x0000002908047291 */ /* 0x000fe2000f8e183f */
[----:B------:R-:W-:-:S08]  /*22a0*/  SHF.L.U32 R3, R5, 0x1f, RZ ;  /* 0x0000001f05037819 */ /* 0x000fd000000006ff */
[----:B------:R0:W1:Y:S01]  /*22b0*/  SYNCS.PHASECHK.TRANS64.TRYWAIT P1, [UR4], R3 ;  /* 0x00000003ff0075a7 */ /* 0x0000620008020144 */
[----:B------:R-:W-:Y:S05]  /*22c0*/  @!P0 BRA `(.L_x_23) ;  /* 0x0000000000048947 */ /* 0x000fea0003800000 */
[----:B------:R-:W-:Y:S01]  /*22d0*/  BPT.TRAP 0x1 ;  /* 0x000000040000795c */ /* 0x000fe20000300000 */
.L_x_23:
[----:B-1----:R-:W-:Y:S05]  /*22e0*/  @P1 BRA `(.L_x_24) ;  /* 0x0000000000081947 */ /* 0x002fea0003800000 */
[----:B------:R-:W1:Y:S02]  /*22f0*/  SYNCS.PHASECHK.TRANS64.TRYWAIT P1, [UR4], R3 ;  /* 0x00000003ff0075a7 */ /* 0x000e640008020144 */
[----:B-1----:R-:W-:Y:S05]  /*2300*/  @!P1 BRA `(.L_x_25) ;  /* 0x0000005400149947 */ /* 0x002fea0003800000 */
.L_x_24:
[----:B------:R-:W-:Y:S01]  /*2310*/  ULEA UR4, UR8, UR47, 0x7 ;  /* 0x0000002f08047291 */ /* 0x000fe2000f8e383f */
[----:B------:R-:W-:Y:S01]  /*2320*/  WARPGROUP.ARRIVE ;  /* 0x00000000000079c5 */ /* 0x000fe20000000000 */
[----:B------:R-:W-:Y:S01]  /*2330*/  UIMAD UR6, UR8, 0x60, UR48 ;  /* 0x00000060080678a4 */ /* 0x000fe2000f8e0230 */
[----:B------:R-:W-:Y:S01]  /*2340*/  UMOV UR5, 0xc0000010 ;  /* 0xc000001000057882 */ /* 0x000fe20000000000 */
[----:B------:R-:W-:Y:S02]  /*2350*/  UMOV UR7, 0xc0000010 ;  /* 0xc000001000077882 */ /* 0x000fe40000000000 */
[----:B------:R-:W-:Y:S02]  /*2360*/  UIADD3 UR10, UR6, 0x20, URZ ;  /* 0x00000020060a7890 */ /* 0x000fe4000fffe03f */
[----:B------:R-:W-:-:S03]  /*2370*/  UIADD3 UR11, UR6, 0x40, URZ ;  /* 0x00000040060b7890 */ /* 0x000fc6000fffe03f */
[----:B------:R-:W-:Y:S01]  /*2380*/  IGMMA.64x16x32.S8.S8 R40, gdesc[UR4], R40, gsb0 ;  /* 0x00600000042879f1 */ /* 0x000fe20008041028 */
[----:B------:R-:W-:Y:S01]  /*2390*/  UMOV UR7, 0xc0000010 ;  /* 0xc000001000077882 */ /* 0x000fe20000000000 */
[----:B------:R-:W-:Y:S01]  /*23a0*/  UMOV UR6, UR10 ;  /* 0x0000000a00067c82 */ /* 0x000fe20008000000 */
[----:B------:R-:W-:Y:S02]  /*23b0*/  WARPGROUP.DEPBAR.LE gsb0, 0x0 ;  /* 0x00008000000079c5 */ /* 0x000fe40000010000 */
[----:B------:R-:W-:-:S06]  /*23c0*/  WARPGROUP.ARRIVE ;  /* 0x00000000000079c5 */ /* 0x000fcc0000000000 */
[----:B------:R-:W-:Y:S01]  /*23d0*/  IGMMA.64x16x32.S8.S8 R32, gdesc[UR4], R32, gsb0 ;  /* 0x00600000042079f1 */ /* 0x000fe20008041020 */
[----:B------:R-:W-:Y:S01]  /*23e0*/  UMOV UR6, UR11 ;  /* 0x0000000b00067c82 */ /* 0x000fe20008000000 */
[----:B------:R-:W-:Y:S01]  /*23f0*/  UMOV UR7, 0xc0000010 ;  /* 0xc000001000077882 */ /* 0x000fe20000000000 */
[----:B------:R-:W-:Y:S02]  /*2400*/  WARPGROUP.DEPBAR.LE gsb0, 0x0 ;  /* 0x00008000000079c5 */ /* 0x000fe40000010000 */
[----:B------:R-:W-:-:S06]  /*2410*/  WARPGROUP.ARRIVE ;  /* 0x00000000000079c5 */ /* 0x000fcc0000000000 */
[----:B------:R-:W-:Y:S03]  /*2420*/  IGMMA.64x16x32.S8.S8 R24, gdesc[UR4], R24, gsb0 ;  /* 0x00600000041879f1 */ /* 0x000fe60008041018 */
[----:B------:R-:W-:Y:S02]  /*2430*/  WARPGROUP.DEPBAR.LE gsb0, 0x0 ;  /* 0x00008000000079c5 */ /* 0x000fe40000010000 */
[----:B------:R-:W-:Y:S05]  /*2440*/  @!P0 BRA `(.L_x_26) ;  /* 0x0000000000048947 */ /* 0x000fea0003800000 */
[----:B------:R-:W-:Y:S01]  /*2450*/  BPT.TRAP 0x1 ;  /* 0x000000040000795c */ /* 0x000fe20000300000 */
.L_x_26:
[----:B------:R-:W-:Y:S02]  /*2460*/  UISETP.GT.U32.AND UP0, UPT, UR36, 0x1, UPT ;  /* 0x000000012400788c */ /* 0x000fe4000bf04070 */
[----:B------:R-:W-:-:S04]  /*2470*/  ULEA UR4, UR9, UR41, 0x3 ;  /* 0x0000002909047291 */ /* 0x000fc8000f8e183f */
[----:B------:R-:W-:Y:S01]  /*2480*/  UIADD3 UR4, UR4, 0x200, URZ ;  /* 0x0000020004047890 */ /* 0x000fe2000fffe03f */
[----:B------:R-:W-:-:S03]  /*2490*/  PLOP3.LUT P1, PT, PT, PT, UP0, 0x80, 0x0 ;  /* 0x000000000000781c */ /* 0x000fc60003f2f008 */
[----:B------:R-:W-:-:S09]  /*24a0*/  UPRMT UR4, URZ, 0x654, UR4 ;  /* 0x000006543f047896 */ /* 0x000fd20008000004 */
[----:B------:R-:W-:Y:S01]  /*24b0*/  SYNCS.ARRIVE.TRANS64.RED.A1T0 RZ, [UR4], RZ ;  /* 0x000000ffffff79a7 */ /* 0x000fe20008100404 */
[----:B------:R-:W-:Y:S05]  /*24c0*/  @P1 BRA `(.L_x_27) ;  /* 0x0000000000041947 */ /* 0x000fea0003800000 */
[----:B------:R-:W-:Y:S01]  /*24d0*/  BPT.TRAP 0x1 ;  /* 0x000000040000795c */ /* 0x000fe20000300000 */
.L_x_27:
[----:B------:R-:W-:Y:S01]  /*24e0*/  UIADD3 UR8, UR8, 0x1, URZ ;  /* 0x0000000108087890 */ /* 0x000fe2000fffe03f */
[C---:B------:R-:W-:Y:S01]  /*24f0*/  ISETP.GT.AND P1, PT, R0.reuse, 0x1, PT ;  /* 0x000000010000780c */ /* 0x040fe20003f24270 */
[----:B------:R-:W-:Y:S01]  /*2500*/  UIADD3 UR9, UR9, 0x1, URZ ;  /* 0x0000000109097890 */ /* 0x000fe2000fffe03f */
[----:B------:R-:W-:Y:S01]  /*2510*/  VIADD R0, R0, 0xffffffff ;  /* 0xffffffff00007836 */ /* 0x000fe20000000000 */
[----:B------:R-:W-:Y:S02]  /*2520*/  UISETP.NE.AND UP0, UPT, UR8, 0x40, UPT ;  /* 0x000000400800788c */ /* 0x000fe4000bf05270 */
[----:B------:R-:W-:Y:S02]  /*2530*/  UISETP.NE.AND UP1, UPT, UR9, 0x40, UPT ;  /* 0x000000400900788c */ /* 0x000fe4000bf25270 */
[----:B------:R-:W-:Y:S02]  /*2540*/  USEL UR4, URZ, 0x1, UP0 ;  /* 0x000000013f047887 */ /* 0x000fe40008000000 */
[----:B------:R-:W-:-:S02]  /*2550*/  USEL UR8, UR8, URZ, UP0 ;  /* 0x0000003f08087287 */ /* 0x000fc40008000000 */
[----:B------:R-:W-:Y:S02]  /*2560*/  USEL UR9, UR9, URZ, UP1 ;  /* 0x0000003f09097287 */ /* 0x000fe40008800000 */
[----:B------:R-:W-:Y:S01]  /*2570*/  LOP3.LUT R5, R5, UR4, RZ, 0x3c, !PT ;  /* 0x0000000405057c12 */ /* 0x000fe2000f8e3cff */
[----:B------:R-:W-:Y:S09]  /*2580*/  @P1 BRA `(.L_x_28) ;  /* 0xfffffffc00381947 */ /* 0x000ff2000383ffff */
.L_x_21:
[----:B------:R-:W2:Y:S01]  /*2590*/  LDC R0, c[0x0][0x28c] ;  /* 0x0000a300ff007b82 */ /* 0x000ea20000000800 */
[----:B------:R3:W-:Y:S01]  /*25a0*/  SYNCS.ARRIVE.TRANS64.A1T0 RZ, [R61+UR52], RZ ;  /* 0x000000ff3dff79a7 */ /* 0x0007e20008100034 */
[----:B--2---:R-:W-:-:S13]  /*25b0*/  ISETP.GE.AND P1, PT, R0, 0x1, PT ;  /* 0x000000010000780c */ /* 0x004fda0003f26270 */
[----:B---3--:R-:W-:Y:S05]  /*25c0*/  @!P1 BRA `(.L_x_29) ;  /* 0x0000000000309947 */ /* 0x008fea0003800000 */
[----:B------:R-:W-:Y:S05]  /*25d0*/  @!P0 BRA `(.L_x_30) ;  /* 0x0000000000048947 */ /* 0x000fea0003800000 */
[----:B------:R-:W-:Y:S01]  /*25e0*/  BPT.TRAP 0x1 ;  /* 0x000000040000795c */ /* 0x000fe20000300000 */
.L_x_30:
[----:B------:R-:W-:Y:S02]  /*25f0*/  UIADD3 UR4, UR50, UR44, URZ ;  /* 0x0000002c32047290 */ /* 0x000fe4000fffe03f */
[----:B------:R-:W-:Y:S02]  /*2600*/  UISETP.GT.U32.AND UP0, UPT, UR36, 0x1, UPT ;  /* 0x000000012400788c */ /* 0x000fe4000bf04070 */
[----:B------:R-:W-:-:S04]  /*2610*/  USHF.L.U32 UR4, UR4, 0x3, URZ ;  /* 0x0000000304047899 */ /* 0x000fc8000800063f */
[----:B------:R-:W-:Y:S01]  /*2620*/  ULOP3.LUT UR4, UR4, 0x1f8, URZ, 0xc0, !UPT ;  /* 0x000001f804047892 */ /* 0x000fe2000f8ec03f */
[----:B------:R-:W-:-:S03]  /*2630*/  PLOP3.LUT P0, PT, PT, PT, UP0, 0x80, 0x0 ;  /* 0x000000000000781c */ /* 0x000fc60003f0f008 */
[----:B------:R-:W-:-:S04]  /*2640*/  UIADD3 UR4, UR41, 0x200, UR4 ;  /* 0x0000020029047890 */ /* 0x000fc8000fffe004 */
[----:B------:R-:W-:-:S09]  /*2650*/  UPRMT UR4, URZ, 0x654, UR4 ;  /* 0x000006543f047896 */ /* 0x000fd20008000004 */
[----:B------:R-:W-:Y:S01]  /*2660*/  SYNCS.ARRIVE.TRANS64.RED.A1T0 RZ, [UR4], RZ ;  /* 0x000000ffffff79a7 */ /* 0x000fe20008100404 */
[----:B------:R-:W-:Y:S05]  /*2670*/  @P0 BRA `(.L_x_29) ;  /* 0x0000000000040947 */ /* 0x000fea0003800000 */
[----:B------:R-:W-:Y:S01]  /*2680*/  BPT.TRAP 0x1 ;  /* 0x000000040000795c */ /* 0x000fe20000300000 */
.L_x_29:
[----:B-1----:R-:W-:Y:S01]  /*2690*/  SHF.L.U32 R4, R60, 0x1f, RZ ;  /* 0x0000001f3c047819 */ /* 0x002fe200000006ff */
[----:B------:R-:W-:-:S03]  /*26a0*/  IMAD.SHL.U32 R0, R19, 0x40, RZ ;  /* 0x0000004013007824 */ /* 0x000fc600078e00ff */
[----:B------:R-:W1:Y:S02]  /*26b0*/  SYNCS.PHASECHK.TRANS64.TRYWAIT P0, [R55+URZ+0x8], R4 ;  /* 0x00000804370075a7 */ /* 0x000e64000800017f */
[----:B-1----:R-:W-:Y:S05]  /*26c0*/  @!P0 BRA `(.L_x_31) ;  /* 0x00000050003c8947 */ /* 0x002fea0003800000 */
.L_x_169:
[----:B------:R-:W-:Y:S01]  /*26d0*/  ULDC UR4, c[0x0][0x284] ;  /* 0x0000a10000047ab9 */ /* 0x000fe20000000800 */
[----:B------:R-:W-:Y:S01]  /*26e0*/  IMAD R13, R18, 0x30, RZ ;  /* 0x00000030120d7824 */ /* 0x000fe200078e02ff */
[----:B------:R-:W-:Y:S01]  /*26f0*/  ISETP.GE.AND P0, PT, R0, UR4, PT ;  /* 0x0000000400007c0c */ /* 0x000fe2000bf06270 */
[----:B------:R-:W-:-:S03]  /*2700*/  ULDC UR4, c[0x0][0x288] ;  /* 0x0000a20000047ab9 */ /* 0x000fc60000000800 */
[----:B------:R-:W-:-:S13]  /*2710*/  ISETP.GE.OR P0, PT, R13, UR4, P0 ;  /* 0x000000040d007c0c */ /* 0x000fda0008706670 */
[----:B------:R-:W-:Y:S05]  /*2720*/  @P0 BRA `(.L_x_32) ;  /* 0x0000001400980947 */ /* 0x000fea0003800000 */
[----:B------:R-:W-:Y:S01]  /*2730*/  SHF.R.S32.HI R59, RZ, 0x1f, R2 ;  /* 0x0000001fff3b7819 */ /* 0x000fe20000011402 */
[----:B------:R-:W-:Y:S01]  /*2740*/  ULDC.64 UR4, c[0x0][0x5d0] ;  /* 0x0001740000047ab9 */ /* 0x000fe20000000a00 */
[----:B------:R-:W-:Y:S01]  /*2750*/  SHF.R.S32.HI R12, RZ, 0x1f, R13 ;  /* 0x0000001fff0c7819 */ /* 0x000fe2000001140d */
[----:B-1----:R-:W-:Y:S01]  /*2760*/  IMAD.WIDE.U32 R4, R2, UR4, R52 ;  /* 0x0000000402047c25 */ /* 0x002fe2000f8e0034 */
[----:B------:R-:W-:Y:S01]  /*2770*/  ULDC.64 UR6, c[0x0][0x5c8] ;  /* 0x0001720000067ab9 */ /* 0x000fe20000000a00 */
[----:B------:R-:W-:Y:S02]  /*2780*/  BSSY B0, `(.L_x_32) ;  /* 0x0000160000007945 */ /* 0x000fe40003800000 */
[----:B0-----:R-:W-:Y:S01]  /*2790*/  IMAD R3, R59, UR4, RZ ;  /* 0x000000043b037c24 */ /* 0x001fe2000f8e02ff */
[----:B------:R-:W-:Y:S01]  /*27a0*/  IADD3 R4, P0, R13, R4, RZ ;  /* 0x000000040d047210 */ /* 0x000fe20007f1e0ff */
[----:B------:R-:W-:-:S04]  /*27b0*/  IMAD.WIDE R10, R19, 0x40, R50 ;  /* 0x00000040130a7825 */ /* 0x000fc800078e0232 */
[----:B------:R-:W-:Y:S01]  /*27c0*/  IMAD R3, R2, UR5, R3 ;  /* 0x0000000502037c24 */ /* 0x000fe2000f8e0203 */
[----:B------:R-:W-:Y:S01]  /*27d0*/  ULDC.64 UR4, c[0x0][0x5c0] ;  /* 0x0001700000047ab9 */ /* 0x000fe20000000a00 */
[----:B------:R-:W-:Y:S02]  /*27e0*/  IMAD.IADD R18, R57, 0x1, -R0 ;  /* 0x0000000139127824 */ /* 0x000fe400078e0a00 */
[----:B------:R-:W-:Y:S01]  /*27f0*/  IMAD.IADD R62, R54, 0x1, -R13 ;  /* 0x00000001363e7824 */ /* 0x000fe200078e0a0d */
[----:B------:R-:W-:Y:S01]  /*2800*/  IADD3.X R5, R12, R5, R3, P0, !PT ;  /* 0x000000050c057210 */ /* 0x000fe200007fe403 */
[----:B------:R-:W-:Y:S02]  /*2810*/  IMAD R3, R11, UR6, RZ ;  /* 0x000000060b037c24 */ /* 0x000fe4000f8e02ff */
[----:B------:R-:W-:-:S04]  /*2820*/  IMAD.WIDE.U32 R4, R10, UR6, R4 ;  /* 0x000000060a047c25 */ /* 0x000fc8000f8e0004 */
[----:B------:R-:W-:Y:S01]  /*2830*/  IMAD R3, R10, UR7, R3 ;  /* 0x000000070a037c24 */ /* 0x000fe2000f8e0203 */
[----:B------:R-:W-:-:S04]  /*2840*/  IADD3 R6, P0, R4, UR4, RZ ;  /* 0x0000000404067c10 */ /* 0x000fc8000ff1e0ff */
[----:B------:R-:W-:Y:S02]  /*2850*/  IADD3.X R7, R5, UR5, R3, P0, !PT ;  /* 0x0000000505077c10 */ /* 0x000fe400087fe403 */
[----:B-----5:R-:W-:Y:S02]  /*2860*/  ISETP.NE.AND P0, PT, R49, RZ, PT ;  /* 0x000000ff3100720c */ /* 0x020fe40003f05270 */
[----:B------:R-:W-:-:S05]  /*2870*/  LEA R4, P1, R22, R6, 0x3 ;  /* 0x0000000616047211 */ /* 0x000fca00078218ff */
[----:B------:R-:W-:-:S06]  /*2880*/  IMAD.X R5, R23, 0x1, R7, P1 ;  /* 0x0000000117057824 */ /* 0x000fcc00008e0607 */
[----:B------:R-:W-:Y:S05]  /*2890*/  @!P0 BRA `(.L_x_33) ;  /* 0x0000000c00e88947 */ /* 0x000fea0003800000 */
[----:B------:R-:W0:Y:S01]  /*28a0*/  LDC.64 R14, c[0x0][0x5b0] ;  /* 0x00016c00ff0e7b82 */ /* 0x000e220000000a00 */
[----:B------:R-:W-:Y:S01]  /*28b0*/  ULDC.64 UR4, c[0x0][0x5b8] ;  /* 0x00016e0000047ab9 */ /* 0x000fe20000000a00 */
[----:B------:R-:W-:Y:S01]  /*28c0*/  BSSY B1, `(.L_x_34) ;  /* 0x0000010000017945 */ /* 0x000fe20003800000 */
[----:B------:R-:W-:-:S04]  /*28d0*/  IMAD.WIDE.U32 R8, R2, UR4, R52 ;  /* 0x0000000402087c25 */ /* 0x000fc8000f8e0034 */
[----:B------:R-:W-:Y:S01]  /*28e0*/  IMAD R3, R59, UR4, RZ ;  /* 0x000000043b037c24 */ /* 0x000fe2000f8e02ff */
[----:B------:R-:W1:Y:S01]  /*28f0*/  LDC.64 R20, c[0x0][0x5a8] ;  /* 0x00016a00ff147b82 */ /* 0x000e620000000a00 */
[----:B------:R-:W-:Y:S02]  /*2900*/  IADD3 R8, P0, R13, R8, RZ ;  /* 0x000000080d087210 */ /* 0x000fe40007f1e0ff */
[----:B------:R-:W-:-:S05]  /*2910*/  IMAD R3, R2, UR5, R3 ;  /* 0x0000000502037c24 */ /* 0x000fca000f8e0203 */
[----:B------:R-:W-:Y:S02]  /*2920*/  IADD3.X R9, R12, R9, R3, P0, !PT ;  /* 0x000000090c097210 */ /* 0x000fe400007fe403 */
[----:B------:R-:W-:-:S04]  /*2930*/  ISETP.GE.AND P0, PT, R62, 0x1, PT ;  /* 0x000000013e00780c */ /* 0x000fc80003f06270 */
[----:B------:R-:W-:Y:S01]  /*2940*/  ISETP.LT.OR P3, PT, R18, 0x1, !P0 ;  /* 0x000000011200780c */ /* 0x000fe20004761670 */
[-C--:B0-----:R-:W-:Y:S02]  /*2950*/  IMAD R0, R11, R14.reuse, RZ ;  /* 0x0000000e0b007224 */ /* 0x081fe400078e02ff */
[----:B------:R-:W-:-:S04]  /*2960*/  IMAD.WIDE.U32 R2, R10, R14, R8 ;  /* 0x0000000e0a027225 */ /* 0x000fc800078e0008 */
[----:B------:R-:W-:Y:S01]  /*2970*/  IMAD R19, R10, R15, R0 ;  /* 0x0000000f0a137224 */ /* 0x000fe200078e0200 */
[----:B-1----:R-:W-:-:S04]  /*2980*/  IADD3 R12, P1, R2, R20, RZ ;  /* 0x00000014020c7210 */ /* 0x002fc80007f3e0ff */
[----:B------:R-:W-:Y:S01]  /*2990*/  IADD3.X R13, R21, R3, R19, P1, !PT ;  /* 0x00000003150d7210 */ /* 0x000fe20000ffe413 */
[----:B------:R-:W-:Y:S08]  /*29a0*/  @P3 BRA `(.L_x_35) ;  /* 0x0000000000043947 */ /* 0x000ff00003800000 */
[----:B------:R0:W5:Y:S02]  /*29b0*/  LDG.E.U8 R58, desc[UR56][R12.64] ;  /* 0x000000380c3a7981 */ /* 0x000164000c1e1100 */
.L_x_35:
[----:B------:R-:W-:Y:S05]  /*29c0*/  BSYNC B1 ;  /* 0x0000000000017941 */ /* 0x000fea0003800000 */
.L_x_34:
[----:B-----5:R-:W-:Y:S01]  /*29d0*/  LOP3.LUT R0, R58, 0xffff, RZ, 0xc0, !PT ;  /* 0x0000ffff3a007812 */ /* 0x020fe200078ec0ff */
[C---:B------:R-:W-:Y:S01]  /*29e0*/  IMAD.SHL.U32 R2, R14.reuse, 0x8, RZ ;  /* 0x000000080e027824 */ /* 0x040fe200078e00ff */
[----:B------:R-:W-:Y:S01]  /*29f0*/  SHF.L.U64.HI R3, R14, 0x3, R15 ;  /* 0x000000030e037819 */ /* 0x000fe2000001020f */
[----:B------:R-:W-:Y:S01]  /*2a00*/  BSSY B1, `(.L_x_36) ;  /* 0x0000012000017945 */ /* 0x000fe20003800000 */
[----:B------:R-:W-:Y:S02]  /*2a10*/  PRMT R0, R0, 0x8880, RZ ;  /* 0x0000888000007816 */ /* 0x000fe400000000ff */
[----:B------:R-:W-:Y:S01]  /*2a20*/  ISETP.GE.AND P2, PT, R62, 0x2, PT ;  /* 0x000000023e00780c */ /* 0x000fe20003f46270 */
[----:B------:R-:W-:Y:S01]  /*2a30*/  IMAD.WIDE.U32 R2, R10, R14, R2 ;  /* 0x0000000e0a027225 */ /* 0x000fe200078e0002 */
[----:B------:R-:W-:Y:S02]  /*2a40*/  ISETP.GE.AND P1, PT, R62, 0x9, PT ;  /* 0x000000093e00780c */ /* 0x000fe40003f26270 */
[----:B------:R-:W-:Y:S01]  /*2a50*/  ISETP.LT.OR P6, PT, R18, 0x9, !P2 ;  /* 0x000000091200780c */ /* 0x000fe200057c1670 */
[----:B------:R-:W-:Y:S01]  /*2a60*/  IMAD R11, R0, R49, RZ ;  /* 0x00000031000b7224 */ /* 0x000fe200078e02ff */
[----:B------:R-:W-:Y:S01]  /*2a70*/  IADD3 R2, P5, P4, R8, R20, R2 ;  /* 0x0000001408027210 */ /* 0x000fe20007cbe002 */
[----:B------:R-:W-:Y:S01]  /*2a80*/  IMAD.IADD R10, R19, 0x1, R3 ;  /* 0x00000001130a7824 */ /* 0x000fe200078e0203 */
[----:B------:R-:W-:Y:S01]  /*2a90*/  ISETP.LT.OR P0, PT, R18, 0x9, !P0 ;  /* 0x000000091200780c */ /* 0x000fe20004701670 */
[----:B------:R-:W-:-:S05]  /*2aa0*/  @!P3 IMAD R15, R40, R48, R11 ;  /* 0x00000030280fb224 */ /* 0x000fca00078e020b */
[----:B------:R1:W-:Y:S01]  /*2ab0*/  @!P3 STG.E.U8 desc[UR56][R6.64], R15 ;  /* 0x0000000f0600b986 */ /* 0x0003e2000c101138 */
[C---:B------:R-:W-:Y:S02]  /*2ac0*/  ISETP.LT.OR P3, PT, R18.reuse, 0x1, !P2 ;  /* 0x000000011200780c */ /* 0x040fe40005761670 */
[----:B------:R-:W-:-:S11]  /*2ad0*/  ISETP.LT.OR P2, PT, R18, 0x1, !P1 ;  /* 0x000000011200780c */ /* 0x000fd60004f41670 */
[----:B-1----:R-:W-:Y:S05]  /*2ae0*/  @P3 BRA `(.L_x_37) ;  /* 0x00000000000c3947 */ /* 0x002fea0003800000 */
[----:B------:R-:W2:Y:S02]  /*2af0*/  LDG.E.U8 R58, desc[UR56][R12.64+0x1] ;  /* 0x000001380c3a7981 */ /* 0x000ea4000c1e1100 */
[----:B--2---:R-:W-:-:S05]  /*2b00*/  PRMT R0, R58, 0x8880, RZ ;  /* 0x000088803a007816 */ /* 0x004fca00000000ff */
[----:B------:R-:W-:-:S07]  /*2b10*/  IMAD R11, R0, R49, RZ ;  /* 0x00000031000b7224 */ /* 0x000fce00078e02ff */
.L_x_37:
[----:B------:R-:W-:Y:S05]  /*2b20*/  BSYNC B1 ;  /* 0x0000000000017941 */ /* 0x000fea0003800000 */
.L_x_36:
[----:B------:R-:W-:Y:S01]  /*2b30*/  @!P3 IMAD R41, R41, R48, R11 ;  /* 0x000000302929b224 */ /* 0x000fe200078e020b */
[----:B------:R-:W-:Y:S01]  /*2b40*/  BSSY B1, `(.L_x_38) ;  /* 0x0000007000017945 */ /* 0x000fe20003800000 */
[----:B------:R-:W-:-:S03]  /*2b50*/  IADD3.X R3, R9, R21, R10, P5, P4 ;  /* 0x0000001509037210 */ /* 0x000fc60002fe840a */
[----:B------:R1:W-:Y:S01]  /*2b60*/  @!P3 STG.E.U8 desc[UR56][R6.64+0x1], R41 ;  /* 0x000001290600b986 */ /* 0x0003e2000c101138 */
[----:B------:R-:W-:Y:S05]  /*2b70*/  @P0 BRA `(.L_x_39) ;  /* 0x00000000000c0947 */ /* 0x000fea0003800000 */
[----:B------:R-:W2:Y:S02]  /*2b80*/  LDG.E.U8 R58, desc[UR56][R2.64] ;  /* 0x00000038023a7981 */ /* 0x000ea4000c1e1100 */
[----:B--2---:R-:W-:-:S05]  /*2b90*/  PRMT R0, R58, 0x8880, RZ ;  /* 0x000088803a007816 */ /* 0x004fca00000000ff */
[----:B------:R-:W-:-:S07]  /*2ba0*/  IMAD R11, R0, R49, RZ ;  /* 0x00000031000b7224 */ /* 0x000fce00078e02ff */
.L_x_39:
[----:B------:R-:W-:Y:S05]  /*2bb0*/  BSYNC B1 ;  /* 0x0000000000017941 */ /* 0x000fea0003800000 */
.L_x_38:
[----:B------:R-:W-:Y:S01]  /*2bc0*/  @!P0 IMAD R9, R42, R48, R11 ;  /* 0x000000302a098224 */ /* 0x000fe200078e020b */
[----:B------:R-:W-:Y:S04]  /*2bd0*/  BSSY B1, `(.L_x_40) ;  /* 0x0000006000017945 */ /* 0x000fe80003800000 */
[----:B------:R2:W-:Y:S01]  /*2be0*/  @!P0 STG.E.U8 desc[UR56][R4.64], R9 ;  /* 0x0000000904008986 */ /* 0x0005e2000c101138 */
[----:B------:R-:W-:Y:S05]  /*2bf0*/  @P6 BRA `(.L_x_41) ;  /* 0x00000000000c6947 */ /* 0x000fea0003800000 */
[----:B------:R-:W3:Y:S02]  /*2c00*/  LDG.E.U8 R58, desc[UR56][R2.64+0x1] ;  /* 0x00000138023a7981 */ /* 0x000ee4000c1e1100 */
[----:B---3--:R-:W-:-:S05]  /*2c10*/  PRMT R0, R58, 0x8880, RZ ;  /* 0x000088803a007816 */ /* 0x008fca00000000ff */
[----:B------:R-:W-:-:S07]  /*2c20*/  IMAD R11, R0, R49, RZ ;  /* 0x00000031000b7224 */ /* 0x000fce00078e02ff */
.L_x_41:
[----:B------:R-:W-:Y:S05]  /*2c30*/  BSYNC B1 ;  /* 0x0000000000017941 */ /* 0x000fea0003800000 */
.L_x_40:
[----:B------:R-:W-:Y:S01]  /*2c40*/  @!P6 IMAD R43, R43, R48, R11 ;  /* 0x000000302b2be224 */ /* 0x000fe200078e020b */
[----:B------:R-:W-:Y:S04]  /*2c50*/  BSSY B1, `(.L_x_42) ;  /* 0x0000006000017945 */ /* 0x000fe80003800000 */
[----:B------:R3:W-:Y:S01]  /*2c60*/  @!P6 STG.E.U8 desc[UR56][R4.64+0x1], R43 ;  /* 0x0000012b0400e986 */ /* 0x0007e2000c101138 */
[----:B------:R-:W-:Y:S05]  /*2c70*/  @P2 BRA `(.L_x_43) ;  /* 0x00000000000c2947 */ /* 0x000fea0003800000 */
[----:B------:R-:W4:Y:S02]  /*2c80*/  LDG.E.U8 R58, desc[UR56][R12.64+0x8] ;  /* 0x000008380c3a7981 */ /* 0x000f24000c1e1100 */
[----:B----4-:R-:W-:-:S05]  /*2c90*/  PRMT R0, R58, 0x8880, RZ ;  /* 0x000088803a007816 */ /* 0x010fca00000000ff */
[----:B------:R-:W-:-:S07]  /*2ca0*/  IMAD R11, R0, R49, RZ ;  /* 0x00000031000b7224 */ /* 0x000fce00078e02ff */
.L_x_43:
[----:B------:R-:W-:Y:S05]  /*2cb0*/  BSYNC B1 ;  /* 0x0000000000017941 */ /* 0x000fea0003800000 */
.L_x_42:
[----:B------:R-:W-:Y:S01]  /*2cc0*/  ISETP.GE.AND P0, PT, R62, 0xa, PT ;  /* 0x0000000a3e00780c */ /* 0x000fe20003f06270 */
[----:B--2---:R-:W-:Y:S01]  /*2cd0*/  @!P2 IMAD R9, R44, R48, R11 ;  /* 0x000000302c09a224 */ /* 0x004fe200078e020b */
[----:B------:R-:W-:Y:S01]  /*2ce0*/  ISETP.GE.AND P3, PT, R62, 0x11, PT ;  /* 0x000000113e00780c */ /* 0x000fe20003f66270 */
[----:B------:R-:W-:Y:S01]  /*2cf0*/  BSSY B1, `(.L_x_44) ;  /* 0x000000d000017945 */ /* 0x000fe20003800000 */
[----:B------:R-:W-:Y:S02]  /*2d00*/  ISETP.LT.OR P6, PT, R18, 0x1, !P0 ;  /* 0x000000011200780c */ /* 0x000fe400047c1670 */
[----:B------:R2:W-:Y:S01]  /*2d10*/  @!P2 STG.E.U8 desc[UR56][R6.64+0x8], R9 ;  /* 0x000008090600a986 */ /* 0x0005e2000c101138 */
[----:B------:R-:W-:Y:S02]  /*2d20*/  ISETP.GE.AND P2, PT, R62, 0x12, PT ;  /* 0x000000123e00780c */ /* 0x000fe40003f46270 */
[C---:B------:R-:W-:Y:S02]  /*2d30*/  ISETP.LT.OR P5, PT, R18.reuse, 0x1, !P3 ;  /* 0x000000011200780c */ /* 0x040fe40005fa1670 */
[----:B------:R-:W-:-:S02]  /*2d40*/  ISETP.LT.OR P1, PT, R18, 0x9, !P1 ;  /* 0x000000091200780c */ /* 0x000fc40004f21670 */
[C---:B------:R-:W-:Y:S02]  /*2d50*/  ISETP.LT.OR P0, PT, R18.reuse, 0x9, !P0 ;  /* 0x000000091200780c */ /* 0x040fe40004701670 */
[C---:B------:R-:W-:Y:S02]  /*2d60*/  ISETP.LT.OR P4, PT, R18.reuse, 0x1, !P2 ;  /* 0x000000011200780c */ /* 0x040fe40005781670 */
[----:B------:R-:W-:Y:S01]  /*2d70*/  ISETP.LT.OR P3, PT, R18, 0x9, !P3 ;  /* 0x000000091200780c */ /* 0x000fe20005f61670 */
[----:B--2---:R-:W-:-:S12]  /*2d80*/  @P6 BRA `(.L_x_45) ;  /* 0x00000000000c6947 */ /* 0x004fd80003800000 */
[----:B------:R-:W2:Y:S02]  /*2d90*/  LDG.E.U8 R58, desc[UR56][R12.64+0x9] ;  /* 0x000009380c3a7981 */ /* 0x000ea4000c1e1100 */
[----:B--2---:R-:W-:-:S05]  /*2da0*/  PRMT R0, R58, 0x8880, RZ ;  /* 0x000088803a007816 */ /* 0x004fca00000000ff */
[----:B------:R-:W-:-:S07]  /*2db0*/  IMAD R11, R0, R49, RZ ;  /* 0x00000031000b7224 */ /* 0x000fce00078e02ff */
.L_x_45:
[----:B------:R-:W-:Y:S05]  /*2dc0*/  BSYNC B1 ;  /* 0x0000000000017941 */ /* 0x000fea0003800000 */
.L_x_44:
[----:B------:R-:W-:Y:S01]  /*2dd0*/  @!P6 IMAD R45, R45, R48, R11 ;  /* 0x000000302d2de224 */ /* 0x000fe200078e020b */
[----:B------:R-:W-:Y:S04]  /*2de0*/  BSSY B1, `(.L_x_46) ;  /* 0x0000006000017945 */ /* 0x000fe80003800000 */
[----:B------:R2:W-:Y:S01]  /*2df0*/  @!P6 STG.E.U8 desc[UR56][R6.64+0x9], R45 ;  /* 0x0000092d0600e986 */ /* 0x0005e2000c101138 */
[----:B------:R-:W-:Y:S05]  /*2e00*/  @P1 BRA `(.L_x_47) ;  /* 0x00000000000c1947 */ /* 0x000fea0003800000 */
[----:B------:R-:W4:Y:S02]  /*2e10*/  LDG.E.U8 R58, desc[UR56][R2.64+0x8] ;  /* 0x00000838023a7981 */ /* 0x000f24000c1e1100 */
[----:B----4-:R-:W-:-:S05]  /*2e20*/  PRMT R0, R58, 0x8880, RZ ;  /* 0x000088803a007816 */ /* 0x010fca00000000ff */
[----:B------:R-:W-:-:S07]  /*2e30*/  IMAD R11, R0, R49, RZ ;  /* 0x00000031000b7224 */ /* 0x000fce00078e02ff */
.L_x_47:
[----:B------:R-:W-:Y:S05]  /*2e40*/  BSYNC B1 ;  /* 0x0000000000017941 */ /* 0x000fea0003800000 */
.L_x_46:
[----:B------:R-:W-:Y:S01]  /*2e50*/  @!P1 IMAD R9, R46, R48, R11 ;  /* 0x000000302e099224 */ /* 0x000fe200078e020b */
[----:B------:R-:W-:Y:S04]  /*2e60*/  BSSY B1, `(.L_x_48) ;  /* 0x0000006000017945 */ /* 0x000fe80003800000 */
[----:B------:R4:W-:Y:S01]  /*2e70*/  @!P1 STG.E.U8 desc[UR56][R4.64+0x8], R9 ;  /* 0x0000080904009986 */ /* 0x0009e2000c101138 */
[----:B------:R-:W-:Y:S05]  /*2e80*/  @P0 BRA `(.L_x_49) ;  /* 0x00000000000c0947 */ /* 0x000fea0003800000 */
[----:B------:R-:W5:Y:S02]  /*2e90*/  LDG.E.U8 R58, desc[UR56][R2.64+0x9] ;  /* 0x00000938023a7981 */ /* 0x000f64000c1e1100 */
[----:B-----5:R-:W-:-:S05]  /*2ea0*/  PRMT R0, R58, 0x8880, RZ ;  /* 0x000088803a007816 */ /* 0x020fca00000000ff */
[----:B------:R-:W-:-:S07]  /*2eb0*/  IMAD R11, R0, R49, RZ ;  /* 0x00000031000b7224 */ /* 0x000fce00078e02ff */
.L_x_49:
[----:B------:R-:W-:Y:S05]  /*2ec0*/  BSYNC B1 ;  /* 0x0000000000017941 */ /* 0x000fea0003800000 */
.L_x_48:
[----:B------:R-:W-:Y:S01]  /*2ed0*/  @!P0 IMAD R47, R47, R48, R11 ;  /* 0x000000302f2f8224 */ /* 0x000fe200078e020b */
[----:B------:R-:W-:Y:S04]  /*2ee0*/  BSSY B1, `(.L_x_50) ;  /* 0x0000006000017945 */ /* 0x000fe80003800000 */
[----:B------:R0:W-:Y:S01]  /*2ef0*/  @!P0 STG.E.U8 desc[UR56][R4.64+0x9], R47 ;  /* 0x0000092f04008986 */ /* 0x0001e2000c101138 */
[----:B------:R-:W-:Y:S05]  /*2f00*/  @P5 BRA `(.L_x_51) ;  /* 0x00000000000c5947 */ /* 0x000fea0003800000 */
[----:B------:R-:W5:Y:S02]  /*2f10*/  LDG.E.U8 R58, desc[UR56][R12.64+0x10] ;  /* 0x000010380c3a7981 */ /* 0x000f64000c1e1100 */
[----:B-----5:R-:W-:-:S05]  /*2f20*/  PRMT R0, R58, 0x8880, RZ ;  /* 0x000088803a007816 */ /* 0x020fca00000000ff */
[----:B------:R-:W-:-:S07]  /*2f30*/  IMAD R11, R0, R49, RZ ;  /* 0x00000031000b7224 */ /* 0x000fce00078e02ff */
.L_x_51:
[----:B------:R-:W-:Y:S05]  /*2f40*/  BSYNC B1 ;  /* 0x0000000000017941 */ /* 0x000fea0003800000 */
.L_x_50:
[----:B----4-:R-:W-:Y:S01]  /*2f50*/  @!P5 IMAD R9, R32, R48, R11 ;  /* 0x000000302009d224 */ /* 0x010fe200078e020b */
[----:B------:R-:W-:Y:S04]  /*2f60*/  BSSY B1, `(.L_x_52) ;  /* 0x0000006000017945 */ /* 0x000fe80003800000 */
[----:B------:R4:W-:Y:S01]  /*2f70*/  @!P5 STG.E.U8 desc[UR56][R6.64+0x10], R9 ;  /* 0x000010090600d986 */ /* 0x0009e2000c101138 */
[----:B------:R-:W-:Y:S05]  /*2f80*/  @P4 BRA `(.L_x_53) ;  /* 0x00000000000c4947 */ /* 0x000fea0003800000 */
[----:B------:R-:W5:Y:S02]  /*2f90*/  LDG.E.U8 R58, desc[UR56][R12.64+0x11] ;  /* 0x000011380c3a7981 */ /* 0x000f64000c1e1100 */
[----:B-----5:R-:W-:-:S05]  /*2fa0*/  PRMT R0, R58, 0x8880, RZ ;  /* 0x000088803a007816 */ /* 0x020fca00000000ff */
[----:B------:R-:W-:-:S07]  /*2fb0*/  IMAD R11, R0, R49, RZ ;  /* 0x00000031000b7224 */ /* 0x000fce00078e02ff */
.L_x_53:
[----:B------:R-:W-:Y:S05]  /*2fc0*/  BSYNC B1 ;  /* 0x0000000000017941 */ /* 0x000fea0003800000 */
.L_x_52:
[----:B------:R-:W-:Y:S01]  /*2fd0*/  @!P4 IMAD R33, R33, R48, R11 ;  /* 0x000000302121c224 */ /* 0x000fe200078e020b */
[----:B------:R-:W-:Y:S04]  /*2fe0*/  BSSY B1, `(.L_x_54) ;  /* 0x0000006000017945 */ /* 0x000fe80003800000 */
[----:B------:R0:W-:Y:S01]  /*2ff0*/  @!P4 STG.E.U8 desc[UR56][R6.64+0x11], R33 ;  /* 0x000011210600c986 */ /* 0x0001e2000c101138 */
[----:B------:R-:W-:Y:S05]  /*3000*/  @P3 BRA `(.L_x_55) ;  /* 0x00000000000c3947 */ /* 0x000fea0003800000 */
[----:B------:R-:W5:Y:S02]  /*3010*/  LDG.E.U8 R58, desc[UR56][R2.64+0x10] ;  /* 0x00001038023a7981 */ /* 0x000f64000c1e1100 */
[----:B-----5:R-:W-:-:S05]  /*3020*/  PRMT R0, R58, 0x8880, RZ ;  /* 0x000088803a007816 */ /* 0x020fca00000000ff */
[----:B------:R-:W-:-:S07]  /*3030*/  IMAD R11, R0, R49, RZ ;  /* 0x00000031000b7224 */ /* 0x000fce00078e02ff */
.L_x_55:
[----:B------:R-:W-:Y:S05]  /*3040*/  BSYNC B1 ;  /* 0x0000000000017941 */ /* 0x000fea0003800000 */
.L_x_54:
[----:B------:R-:W-:Y:S01]  /*3050*/  ISETP.LT.OR P2, PT, R18, 0x9, !P2 ;  /* 0x000000091200780c */ /* 0x000fe20005741670 */
[----:B----4-:R-:W-:Y:S01]  /*3060*/  @!P3 IMAD R9, R34, R48, R11 ;  /* 0x000000302209b224 */ /* 0x010fe200078e020b */
[C---:B------:R-:W-:Y:S01]  /*3070*/  ISETP.GE.AND P4, PT, R62.reuse, 0x19, PT ;  /* 0x000000193e00780c */ /* 0x040fe20003f86270 */
[----:B------:R-:W-:Y:S01]  /*3080*/  BSSY B1, `(.L_x_56) ;  /* 0x000000d000017945 */ /* 0x000fe20003800000 */
[C---:B------:R-:W-:Y:S02]  /*3090*/  ISETP.GE.AND P1, PT, R62.reuse, 0x1a, PT ;  /* 0x0000001a3e00780c */ /* 0x040fe40003f26270 */
[----:B------:R-:W-:Y:S01]  /*30a0*/  ISETP.GE.AND P0, PT, R62, 0x21, PT ;  /* 0x000000213e00780c */ /* 0x000fe20003f06270 */
[----:B------:R4:W-:Y:S01]  /*30b0*/  @!P3 STG.E.U8 desc[UR56][R4.64+0x10], R9 ;  /* 0x000010090400b986 */ /* 0x0009e2000c101138 */
[C---:B------:R-:W-:Y:S02]  /*30c0*/  ISETP.LT.OR P5, PT, R18.reuse, 0x1, !P4 ;  /* 0x000000011200780c */ /* 0x040fe400067a1670 */
[----:B------:R-:W-:-:S02]  /*30d0*/  ISETP.LT.OR P3, PT, R18, 0x1, !P1 ;  /* 0x000000011200780c */ /* 0x000fc40004f61670 */
[C---:B------:R-:W-:Y:S02]  /*30e0*/  ISETP.LT.OR P4, PT, R18.reuse, 0x9, !P4 ;  /* 0x000000091200780c */ /* 0x040fe40006781670 */
[C---:B------:R-:W-:Y:S02]  /*30f0*/  ISETP.LT.OR P1, PT, R18.reuse, 0x9, !P1 ;  /* 0x000000091200780c */ /* 0x040fe40004f21670 */
[----:B------:R-:W-:Y:S01]  /*3100*/  ISETP.LT.OR P6, PT, R18, 0x1, !P0 ;  /* 0x000000011200780c */ /* 0x000fe200047c1670 */
[----:B------:R-:W-:-:S12]  /*3110*/  @P2 BRA `(.L_x_57) ;  /* 0x00000000000c2947 */ /* 0x000fd80003800000 */
[----:B------:R-:W5:Y:S02]  /*3120*/  LDG.E.U8 R58, desc[UR56][R2.64+0x11] ;  /* 0x00001138023a7981 */ /* 0x000f64000c1e1100 */
[----:B-----5:R-:W-:-:S05]  /*3130*/  PRMT R0, R58, 0x8880, RZ ;  /* 0x000088803a007816 */ /* 0x020fca00000000ff */
[----:B------:R-:W-:-:S07]  /*3140*/  IMAD R11, R0, R49, RZ ;  /* 0x00000031000b7224 */ /* 0x000fce00078e02ff */
.L_x_57:
[----:B------:R-:W-:Y:S05]  /*3150*/  BSYNC B1 ;  /* 0x0000000000017941 */ /* 0x000fea0003800000 */
.L_x_56:
[----:B------:R-:W-:Y:S01]  /*3160*/  @!P2 IMAD R35, R35, R48, R11 ;  /* 0x000000302323a224 */ /* 0x000fe200078e020b */
[----:B------:R-:W-:Y:S04]  /*3170*/  BSSY B1, `(.L_x_58) ;  /* 0x0000006000017945 */ /* 0x000fe80003800000 */
[----:B------:R0:W-:Y:S01]  /*3180*/  @!P2 STG.E.U8 desc[UR56][R4.64+0x11], R35 ;  /* 0x000011230400a986 */ /* 0x0001e2000c101138 */
[----:B------:R-:W-:Y:S05]  /*3190*/  @P5 BRA `(.L_x_59) ;  /* 0x00000000000c5947 */ /* 0x000fea0003800000 */
[----:B------:R-:W5:Y:S02]  /*31a0*/  LDG.E.U8 R58, desc[UR56][R12.64+0x18] ;  /* 0x000018380c3a7981 */ /* 0x000f64000c1e1100 */
[----:B-----5:R-:W-:-:S05]  /*31b0*/  PRMT R0, R58, 0x8880, RZ ;  /* 0x000088803a007816 */ /* 0x020fca00000000ff */
[----:B------:R-:W-:-:S07]  /*31c0*/  IMAD R11, R0, R49, RZ ;  /* 0x00000031000b7224 */ /* 0x000fce00078e02ff */
.L_x_59:
[----:B------:R-:W-:Y:S05]  /*31d0*/  BSYNC B1 ;  /* 0x0000000000017941 */ /* 0x000fea0003800000 */
.L_x_58:
[----:B----4-:R-:W-:Y:S01]  /*31e0*/  @!P5 IMAD R9, R36, R48, R11 ;  /* 0x000000302409d224 */ /* 0x010fe200078e020b */
[----:B------:R-:W-:Y:S04]  /*31f0*/  BSSY B1, `(.L_x_60) ;  /* 0x0000006000017945 */ /* 0x000fe80003800000 */
[----:B------:R4:W-:Y:S01]  /*3200*/  @!P5 STG.E.U8 desc[UR56][R6.64+0x18], R9 ;  /* 0x000018090600d986 */ /* 0x0009e2000c101138 */
[----:B------:R-:W-:Y:S05]  /*3210*/  @P3 BRA `(.L_x_61) ;  /* 0x00000000000c3947 */ /* 0x000fea0003800000 */
[----:B------:R-:W5:Y:S02]  /*3220*/  LDG.E.U8 R58, desc[UR56][R12.64+0x19] ;  /* 0x000019380c3a7981 */ /* 0x000f64000c1e1100 */
[----:B-----5:R-:W-:-:S05]  /*3230*/  PRMT R0, R58, 0x8880, RZ ;  /* 0x000088803a007816 */ /* 0x020fca00000000ff */
[----:B------:R-:W-:-:S07]  /*3240*/  IMAD R11, R0, R49, RZ ;  /* 0x00000031000b7224 */ /* 0x000fce00078e02ff */
.L_x_61:
[----:B------:R-:W-:Y:S05]  /*3250*/  BSYNC B1 ;  /* 0x0000000000017941 */ /* 0x000fea0003800000 */
.L_x_60:
[----:B------:R-:W-:Y:S01]  /*3260*/  @!P3 IMAD R37, R37, R48, R11 ;  /* 0x000000302525b224 */ /* 0x000fe200078e020b */
[----:B------:R-:W-:Y:S04]  /*3270*/  BSSY B1, `(.L_x_62) ;  /* 0x0000006000017945 */ /* 0x000fe80003800000 */
[----:B------:R0:W-:Y:S01]  /*3280*/  @!P3 STG.E.U8 desc[UR56][R6.64+0x19], R37 ;  /* 0x000019250600b986 */ /* 0x0001e2000c101138 */
[----:B------:R-:W-:Y:S05]  /*3290*/  @P4 BRA `(.L_x_63) ;  /* 0x00000000000c4947 */ /* 0x000fea0003800000 */
[----:B------:R-:W5:Y:S02]  /*32a0*/  LDG.E.U8 R58, desc[UR56][R2.64+0x18] ;  /* 0x00001838023a7981 */ /* 0x000f64000c1e1100 */
[----:B-----5:R-:W-:-:S05]  /*32b0*/  PRMT R0, R58, 0x8880, RZ ;  /* 0x000088803a007816 */ /* 0x020fca00000000ff */
[----:B------:R-:W-:-:S07]  /*32c0*/  IMAD R11, R0, R49, RZ ;  /* 0x00000031000b7224 */ /* 0x000fce00078e02ff */
.L_x_63:
[----:B------:R-:W-:Y:S05]  /*32d0*/  BSYNC B1 ;  /* 0x0000000000017941 */ /* 0x000fea0003800000 */
.L_x_62:
[----:B----4-:R-:W-:Y:S01]  /*32e0*/  @!P4 IMAD R9, R38, R48, R11 ;  /* 0x000000302609c224 */ /* 0x010fe200078e020b */
[----:B------:R-:W-:Y:S04]  /*32f0*/  BSSY B1, `(.L_x_64) ;  /* 0x0000006000017945 */ /* 0x000fe80003800000 */
[----:B------:R4:W-:Y:S01]  /*3300*/  @!P4 STG.E.U8 desc[UR56][R4.64+0x18], R9 ;  /* 0x000018090400c986 */ /* 0x0009e2000c101138 */
[----:B------:R-:W-:Y:S05]  /*3310*/  @P1 BRA `(.L_x_65) ;  /* 0x00000000000c1947 */ /* 0x000fea0003800000 */
[----:B------:R-:W5:Y:S02]  /*3320*/  LDG.E.U8 R58, desc[UR56][R2.64+0x19] ;  /* 0x00001938023a7981 */ /* 0x000f64000c1e1100 */
[----:B-----5:R-:W-:-:S05]  /*3330*/  PRMT R0, R58, 0x8880, RZ ;  /* 0x000088803a007816 */ /* 0x020fca00000000ff */
[----:B------:R-:W-:-:S07]  /*3340*/  IMAD R11, R0, R49, RZ ;  /* 0x00000031000b7224 */ /* 0x000fce00078e02ff */
.L_x_65:
[----:B------:R-:W-:Y:S05]  /*3350*/  BSYNC B1 ;  /* 0x0000000000017941 */ /* 0x000fea0003800000 */
.L_x_64:
[----:B------:R-:W-:Y:S01]  /*3360*/  @!P1 IMAD R39, R39, R48, R11 ;  /* 0x0000003027279224 */ /* 0x000fe200078e020b */
[----:B------:R-:W-:Y:S04]  /*3370*/  BSSY B1, `(.L_x_66) ;  /* 0x0000006000017945 */ /* 0x000fe80003800000 */
[----:B------:R0:W-:Y:S01]  /*3380*/  @!P1 STG.E.U8 desc[UR56][R4.64+0x19], R39 ;  /* 0x0000192704009986 */ /* 0x0001e2000c101138 */
[----:B------:R-:W-:Y:S05]  /*3390*/  @P6 BRA `(.L_x_67) ;  /* 0x00000000000c6947 */ /* 0x000fea0003800000 */
[----:B------:R-:W5:Y:S02]  /*33a0*/  LDG.E.U8 R58, desc[UR56][R12.64+0x20] ;  /* 0x000020380c3a7981 */ /* 0x000f64000c1e1100 */
[----:B-----5:R-:W-:-:S05]  /*33b0*/  PRMT R0, R58, 0x8880, RZ ;  /* 0x000088803a007816 */ /* 0x020fca00000000ff */
[----:B------:R-:W-:-:S07]  /*33c0*/  IMAD R11, R0, R49, RZ ;  /* 0x00000031000b7224 */ /* 0x000fce00078e02ff */
.L_x_67:
[----:B------:R-:W-:Y:S05]  /*33d0*/  BSYNC B1 ;  /* 0x0000000000017941 */ /* 0x000fea0003800000 */
.L_x_66:
[----:B------:R-:W-:Y:S01]  /*33e0*/  ISETP.GE.AND P3, PT, R62, 0x22, PT ;  /* 0x000000223e00780c */ /* 0x000fe20003f66270 */
[----:B----4-:R-:W-:Y:S01]  /*33f0*/  @!P6 IMAD R9, R24, R48, R11 ;  /* 0x000000301809e224 */ /* 0x010fe200078e020b */
[----:B------:R-:W-:Y:S01]  /*3400*/  ISETP.GE.AND P2, PT, R62, 0x29, PT ;  /* 0x000000293e00780c */ /* 0x000fe20003f46270 */
[----:B------:R-:W-:Y:S01]  /*3410*/  BSSY B1, `(.L_x_68) ;  /* 0x000000d000017945 */ /* 0x000fe20003800000 */
[----:B------:R-:W-:Y:S02]  /*3420*/  ISETP.LT.OR P4, PT, R18, 0x1, !P3 ;  /* 0x000000011200780c */ /* 0x000fe40005f81670 */
        /* <DEDUP_REMOVED lines=11> */
.L_x_69:
[----:B------:R-:W-:Y:S05]  /*34e0*/  BSYNC B1 ;  /* 0x0000000000017941 */ /* 0x000fea0003800000 */
.L_x_68:
[----:B------:R-:W-:Y:S01]  /*34f0*/  @!P4 IMAD R25, R25, R48, R11 ;  /* 0x000000301919c224 */ /* 0x000fe200078e020b */
[----:B------:R-:W-:Y:S04]  /*3500*/  BSSY B1, `(.L_x_70) ;  /* 0x0000006000017945 */ /* 0x000fe80003800000 */
[----:B------:R0:W-:Y:S01]  /*3510*/  @!P4 STG.E.U8 desc[UR56][R6.64+0x21], R25 ;  /* 0x000021190600c986 */ /* 0x0001e2000c101138 */
[----:B------:R-:W-:Y:S05]  /*3520*/  @P0 BRA `(.L_x_71) ;  /* 0x00000000000c0947 */ /* 0x000fea0003800000 */
[----:B------:R-:W5:Y:S02]  /*3530*/  LDG.E.U8 R58, desc[UR56][R2.64+0x20] ;  /* 0x00002038023a7981 */ /* 0x000f64000c1e1100 */
[----:B-----5:R-:W-:-:S05]  /*3540*/  PRMT R0, R58, 0x8880, RZ ;  /* 0x000088803a007816 */ /* 0x020fca00000000ff */
[----:B------:R-:W-:-:S07]  /*3550*/  IMAD R11, R0, R49, RZ ;  /* 0x00000031000b7224 */ /* 0x000fce00078e02ff */
.L_x_71:
[----:B------:R-:W-:Y:S05]  /*3560*/  BSYNC B1 ;  /* 0x0000000000017941 */ /* 0x000fea0003800000 */
.L_x_70:
[----:B----4-:R-:W-:Y:S01]  /*3570*/  @!P0 IMAD R9, R26, R48, R11 ;  /* 0x000000301a098224 */ /* 0x010fe200078e020b */
[----:B------:R-:W-:Y:S04]  /*3580*/  BSSY B1, `(.L_x_72) ;  /* 0x0000006000017945 */ /* 0x000fe80003800000 */
[----:B------:R4:W-:Y:S01]  /*3590*/  @!P0 STG.E.U8 desc[UR56][R4.64+0x20], R9 ;  /* 0x0000200904008986 */ /* 0x0009e2000c101138 */
[----:B------:R-:W-:Y:S05]  /*35a0*/  @P3 BRA `(.L_x_73) ;  /* 0x00000000000c3947 */ /* 0x000fea0003800000 */
[----:B------:R-:W5:Y:S02]  /*35b0*/  LDG.E.U8 R58, desc[UR56][R2.64+0x21] ;  /* 0x00002138023a7981 */ /* 0x000f64000c1e1100 */
[----:B-----5:R-:W-:-:S05]  /*35c0*/  PRMT R0, R58, 0x8880, RZ ;  /* 0x000088803a007816 */ /* 0x020fca00000000ff */
[----:B------:R-:W-:-:S07]  /*35d0*/  IMAD R11, R0, R49, RZ ;  /* 0x00000031000b7224 */ /* 0x000fce00078e02ff */
.L_x_73:
[----:B------:R-:W-:Y:S05]  /*35e0*/  BSYNC B1 ;  /* 0x0000000000017941 */ /* 0x000fea0003800000 */
.L_x_72:
[----:B------:R-:W-:Y:S01]  /*35f0*/  @!P3 IMAD R27, R27, R48, R11 ;  /* 0x000000301b1bb224 */ /* 0x000fe200078e020b */
[----:B------:R-:W-:Y:S04]  /*3600*/  BSSY B1, `(.L_x_74) ;  /* 0x0000006000017945 */ /* 0x000fe80003800000 */
[----:B------:R0:W-:Y:S01]  /*3610*/  @!P3 STG.E.U8 desc[UR56][R4.64+0x21], R27 ;  /* 0x0000211b0400b986 */ /* 0x0001e2000c101138 */
[----:B------:R-:W-:Y:S05]  /*3620*/  @P6 BRA `(.L_x_75) ;  /* 0x00000000000c6947 */ /* 0x000fea0003800000 */
[----:B------:R-:W5:Y:S02]  /*3630*/  LDG.E.U8 R58, desc[UR56][R12.64+0x28] ;  /* 0x000028380c3a7981 */ /* 0x000f64000c1e1100 */
[----:B-----5:R-:W-:-:S05]  /*3640*/  PRMT R0, R58, 0x8880, RZ ;  /* 0x000088803a007816 */ /* 0x020fca00000000ff */
[----:B------:R-:W-:-:S07]  /*3650*/  IMAD R11, R0, R49, RZ ;  /* 0x00000031000b7224 */ /* 0x000fce00078e02ff */
.L_x_75:
[----:B------:R-:W-:Y:S05]  /*3660*/  BSYNC B1 ;  /* 0x0000000000017941 */ /* 0x000fea0003800000 */
.L_x_74:
[----:B----4-:R-:W-:Y:S01]  /*3670*/  @!P6 IMAD R9, R28, R48, R11 ;  /* 0x000000301c09e224 */ /* 0x010fe200078e020b */
[----:B------:R-:W-:Y:S04]  /*3680*/  BSSY B1, `(.L_x_76) ;  /* 0x0000006000017945 */ /* 0x000fe80003800000 */
[----:B------:R4:W-:Y:S01]  /*3690*/  @!P6 STG.E.U8 desc[UR56][R6.64+0x28], R9 ;  /* 0x000028090600e986 */ /* 0x0009e2000c101138 */
[----:B------:R-:W-:Y:S05]  /*36a0*/  @P5 BRA `(.L_x_77) ;  /* 0x00000000000c5947 */ /* 0x000fea0003800000 */
[----:B------:R-:W5:Y:S02]  /*36b0*/  LDG.E.U8 R58, desc[UR56][R12.64+0x29] ;  /* 0x000029380c3a7981 */ /* 0x000f64000c1e1100 */
[----:B-----5:R-:W-:-:S05]  /*36c0*/  PRMT R0, R58, 0x8880, RZ ;  /* 0x000088803a007816 */ /* 0x020fca00000000ff */
[----:B------:R-:W-:-:S07]  /*36d0*/  IMAD R11, R0, R49, RZ ;  /* 0x00000031000b7224 */ /* 0x000fce00078e02ff */
.L_x_77:
[----:B------:R-:W-:Y:S05]  /*36e0*/  BSYNC B1 ;  /* 0x0000000000017941 */ /* 0x000fea0003800000 */
.L_x_76:
[----:B------:R-:W-:Y:S01]  /*36f0*/  @!P5 IMAD R29, R29, R48, R11 ;  /* 0x000000301d1dd224 */ /* 0x000fe200078e020b */
[----:B------:R-:W-:Y:S04]  /*3700*/  BSSY B1, `(.L_x_78) ;  /* 0x0000006000017945 */ /* 0x000fe80003800000 */
[----:B------:R0:W-:Y:S01]  /*3710*/  @!P5 STG.E.U8 desc[UR56][R6.64+0x29], R29 ;  /* 0x0000291d0600d986 */ /* 0x0001e2000c101138 */
[----:B------:R-:W-:Y:S05]  /*3720*/  @P2 BRA `(.L_x_79) ;  /* 0x00000000000c2947 */ /* 0x000fea0003800000 */
[----:B------:R-:W5:Y:S02]  /*3730*/  LDG.E.U8 R58, desc[UR56][R2.64+0x28] ;  /* 0x00002838023a7981 */ /* 0x000f64000c1e1100 */
[----:B-----5:R-:W-:-:S05]  /*3740*/  PRMT R0, R58, 0x8880, RZ ;  /* 0x000088803a007816 */ /* 0x020fca00000000ff */
[----:B------:R-:W-:-:S07]  /*3750*/  IMAD R11, R0, R49, RZ ;  /* 0x00000031000b7224 */ /* 0x000fce00078e02ff */
.L_x_79:
[----:B------:R-:W-:Y:S05]  /*3760*/  BSYNC B1 ;  /* 0x0000000000017941 */ /* 0x000fea0003800000 */
.L_x_78:
[----:B012-4-:R-:W-:Y:S01]  /*3770*/  @!P2 IMAD R7, R30, R48, R11 ;  /* 0x000000301e07a224 */ /* 0x017fe200078e020b */
[----:B------:R-:W-:Y:S01]  /*3780*/  ISETP.LT.OR P1, PT, R18, 0x9, !P1 ;  /* 0x000000091200780c */ /* 0x000fe20004f21670 */
[----:B------:R-:W-:Y:S03]  /*3790*/  BSSY B1, `(.L_x_80) ;  /* 0x0000006000017945 */ /* 0x000fe60003800000 */
[----:B------:R0:W-:Y:S09]  /*37a0*/  @!P2 STG.E.U8 desc[UR56][R4.64+0x28], R7 ;  /* 0x000028070400a986 */ /* 0x0001f2000c101138 */
[----:B------:R-:W-:Y:S05]  /*37b0*/  @P1 BRA `(.L_x_81) ;  /* 0x00000000000c1947 */ /* 0x000fea0003800000 */
[----:B------:R-:W2:Y:S02]  /*37c0*/  LDG.E.U8 R58, desc[UR56][R2.64+0x29] ;  /* 0x00002938023a7981 */ /* 0x000ea4000c1e1100 */
[----:B--2---:R-:W-:-:S05]  /*37d0*/  PRMT R0, R58, 0x8880, RZ ;  /* 0x000088803a007816 */ /* 0x004fca00000000ff */
[----:B------:R-:W-:-:S07]  /*37e0*/  IMAD R11, R0, R49, RZ ;  /* 0x00000031000b7224 */ /* 0x000fce00078e02ff */
.L_x_81:
[----:B------:R-:W-:Y:S05]  /*37f0*/  BSYNC B1 ;  /* 0x0000000000017941 */ /* 0x000fea0003800000 */
.L_x_80:
[----:B------:R-:W-:Y:S01]  /*3800*/  IMAD R11, R31, R48, R11 ;  /* 0x000000301f0b7224 */ /* 0x000fe200078e020b */
[----:B------:R-:W-:Y:S06]  /*3810*/  @P1 BRA `(.L_x_82) ;  /* 0x0000000400581947 */ /* 0x000fec0003800000 */
[----:B------:R1:W-:Y:S01]  /*3820*/  STG.E.U8 desc[UR56][R4.64+0x29], R11 ;  /* 0x0000290b04007986 */ /* 0x0003e2000c101138 */
[----:B------:R-:W-:Y:S05]  /*3830*/  BRA `(.L_x_82) ;  /* 0x0000000400507947 */ /* 0x000fea0003800000 */
.L_x_33:
[C---:B------:R-:W-:Y:S02]  /*3840*/  ISETP.GE.AND P0, PT, R62.reuse, 0x1, PT ;  /* 0x000000013e00780c */ /* 0x040fe40003f06270 */
[----:B------:R-:W-:Y:S02]  /*3850*/  ISETP.GE.AND P5, PT, R62, 0x2, PT ;  /* 0x000000023e00780c */ /* 0x000fe40003fa6270 */
[C---:B------:R-:W-:Y:S02]  /*3860*/  ISETP.LT.OR P1, PT, R18.reuse, 0x1, !P0 ;  /* 0x000000011200780c */ /* 0x040fe40004721670 */
[C---:B------:R-:W-:Y:S02]  /*3870*/  ISETP.LT.OR P3, PT, R18.reuse, 0x1, !P5 ;  /* 0x000000011200780c */ /* 0x040fe40006f61670 */
[----:B------:R-:W-:Y:S02]  /*3880*/  ISETP.LT.OR P0, PT, R18, 0x9, !P0 ;  /* 0x000000091200780c */ /* 0x000fe40004701670 */
[----:B------:R-:W-:-:S02]  /*3890*/  ISETP.GE.AND P2, PT, R62, 0x9, PT ;  /* 0x000000093e00780c */ /* 0x000fc40003f46270 */
[C---:B------:R-:W-:Y:S02]  /*38a0*/  ISETP.LT.OR P5, PT, R18.reuse, 0x9, !P5 ;  /* 0x000000091200780c */ /* 0x040fe40006fa1670 */
[C---:B------:R-:W-:Y:S02]  /*38b0*/  ISETP.LT.OR P4, PT, R18.reuse, 0x1, !P2 ;  /* 0x000000011200780c */ /* 0x040fe40005781670 */
[----:B------:R-:W-:Y:S01]  /*38c0*/  ISETP.LT.OR P2, PT, R18, 0x9, !P2 ;  /* 0x000000091200780c */ /* 0x000fe20005741670 */
[-C--:B------:R-:W-:Y:S02]  /*38d0*/  @!P1 IMAD R3, R40, R48.reuse, RZ ;  /* 0x0000003028039224 */ /* 0x080fe400078e02ff */
[-C--:B------:R-:W-:Y:S02]  /*38e0*/  @!P3 IMAD R41, R41, R48.reuse, RZ ;  /* 0x000000302929b224 */ /* 0x080fe400078e02ff */
[----:B------:R-:W-:Y:S01]  /*38f0*/  @!P0 IMAD R9, R42, R48, RZ ;  /* 0x000000302a098224 */ /* 0x000fe200078e02ff */
[----:B------:R0:W-:Y:S01]  /*3900*/  @!P1 STG.E.U8 desc[UR56][R6.64], R3 ;  /* 0x0000000306009986 */ /* 0x0001e2000c101138 */
[----:B------:R-:W-:-:S02]  /*3910*/  ISETP.GE.AND P1, PT, R62, 0xa, PT ;  /* 0x0000000a3e00780c */ /* 0x000fc40003f26270 */
[-C--:B------:R-:W-:Y:S01]  /*3920*/  @!P5 IMAD R43, R43, R48.reuse, RZ ;  /* 0x000000302b2bd224 */ /* 0x080fe200078e02ff */
[----:B------:R-:W-:Y:S01]  /*3930*/  @!P3 STG.E.U8 desc[UR56][R6.64+0x1], R41 ;  /* 0x000001290600b986 */ /* 0x000fe2000c101138 */
[-C--:B------:R-:W-:Y:S01]  /*3940*/  @!P4 IMAD R11, R44, R48.reuse, RZ ;  /* 0x000000302c0bc224 */ /* 0x080fe200078e02ff */
[----:B------:R-:W-:Y:S02]  /*3950*/  ISETP.LT.OR P6, PT, R18, 0x1, !P1 ;  /* 0x000000011200780c */ /* 0x000fe40004fc1670 */
[----:B------:R1:W-:Y:S01]  /*3960*/  @!P0 STG.E.U8 desc[UR56][R4.64], R9 ;  /* 0x0000000904008986 */ /* 0x0003e2000c101138 */
[C---:B------:R-:W-:Y:S02]  /*3970*/  ISETP.GE.AND P0, PT, R62.reuse, 0x12, PT ;  /* 0x000000123e00780c */ /* 0x040fe40003f06270 */
[----:B------:R-:W-:Y:S01]  /*3980*/  ISETP.GE.AND P3, PT, R62, 0x11, PT ;  /* 0x000000113e00780c */ /* 0x000fe20003f66270 */
[----:B------:R-:W-:Y:S01]  /*3990*/  @!P5 STG.E.U8 desc[UR56][R4.64+0x1], R43 ;  /* 0x0000012b0400d986 */ /* 0x000fe2000c101138 */
[----:B------:R-:W-:Y:S01]  /*39a0*/  ISETP.LT.OR P1, PT, R18, 0x9, !P1 ;  /* 0x000000091200780c */ /* 0x000fe20004f21670 */
[----:B0-----:R-:W-:Y:S01]  /*39b0*/  @!P2 IMAD R3, R46, R48, RZ ;  /* 0x000000302e03a224 */ /* 0x001fe200078e02ff */
[C---:B------:R-:W-:Y:S01]  /*39c0*/  ISETP.LT.OR P5, PT, R18.reuse, 0x1, !P3 ;  /* 0x000000011200780c */ /* 0x040fe20005fa1670 */
[----:B------:R0:W-:Y:S01]  /*39d0*/  @!P4 STG.E.U8 desc[UR56][R6.64+0x8], R11 ;  /* 0x0000080b0600c986 */ /* 0x0001e2000c101138 */
[----:B------:R-:W-:-:S02]  /*39e0*/  ISETP.LT.OR P4, PT, R18, 0x1, !P0 ;  /* 0x000000011200780c */ /* 0x000fc40004781670 */
[----:B------:R-:W-:Y:S01]  /*39f0*/  ISETP.LT.OR P3, PT, R18, 0x9, !P3 ;  /* 0x000000091200780c */ /* 0x000fe20005f61670 */
[----:B------:R-:W-:-:S05]  /*3a00*/  @!P6 IMAD R45, R45, R48, RZ ;  /* 0x000000302d2de224 */ /* 0x000fca00078e02ff */
[----:B------:R-:W-:Y:S01]  /*3a10*/  @!P6 STG.E.U8 desc[UR56][R6.64+0x9], R45 ;  /* 0x0000092d0600e986 */ /* 0x000fe2000c101138 */
[-C--:B------:R-:W-:Y:S02]  /*3a20*/  @!P1 IMAD R47, R47, R48.reuse, RZ ;  /* 0x000000302f2f9224 */ /* 0x080fe400078e02ff */
[-C--:B-1----:R-:W-:Y:S01]  /*3a30*/  @!P5 IMAD R9, R32, R48.reuse, RZ ;  /* 0x000000302009d224 */ /* 0x082fe200078e02ff */
[----:B------:R1:W-:Y:S01]  /*3a40*/  @!P2 STG.E.U8 desc[UR56][R4.64+0x8], R3 ;  /* 0x000008030400a986 */ /* 0x0003e2000c101138 */
[-C--:B------:R-:W-:Y:S01]  /*3a50*/  @!P4 IMAD R33, R33, R48.reuse, RZ ;  /* 0x000000302121c224 */ /* 0x080fe200078e02ff */
[----:B------:R-:W-:Y:S01]  /*3a60*/  ISETP.GE.AND P2, PT, R62, 0x1a, PT ;  /* 0x0000001a3e00780c */ /* 0x000fe20003f46270 */
[----:B0-----:R-:W-:Y:S01]  /*3a70*/  @!P3 IMAD R11, R34, R48, RZ ;  /* 0x00000030220bb224 */ /* 0x001fe200078e02ff */
[----:B------:R-:W-:Y:S01]  /*3a80*/  @!P1 STG.E.U8 desc[UR56][R4.64+0x9], R47 ;  /* 0x0000092f04009986 */ /* 0x000fe2000c101138 */
[----:B------:R-:W-:-:S03]  /*3a90*/  ISETP.GE.AND P1, PT, R62, 0x19, PT ;  /* 0x000000193e00780c */ /* 0x000fc60003f26270 */
[----:B------:R-:W-:Y:S01]  /*3aa0*/  @!P4 STG.E.U8 desc[UR56][R6.64+0x11], R33 ;  /* 0x000011210600c986 */ /* 0x000fe2000c101138 */
[C---:B------:R-:W-:Y:S02]  /*3ab0*/  ISETP.LT.OR P4, PT, R18.reuse, 0x9, !P0 ;  /* 0x000000091200780c */ /* 0x040fe40004781670 */
[C---:B------:R-:W-:Y:S01]  /*3ac0*/  ISETP.LT.OR P0, PT, R18.reuse, 0x9, !P2 ;  /* 0x000000091200780c */ /* 0x040fe20005701670 */
[----:B------:R0:W-:Y:S01]  /*3ad0*/  @!P5 STG.E.U8 desc[UR56][R6.64+0x10], R9 ;  /* 0x000010090600d986 */ /* 0x0001e2000c101138 */
[C---:B------:R-:W-:Y:S02]  /*3ae0*/  ISETP.LT.OR P5, PT, R18.reuse, 0x1, !P2 ;  /* 0x000000011200780c */ /* 0x040fe400057a1670 */
[----:B------:R-:W-:Y:S01]  /*3af0*/  ISETP.LT.OR P6, PT, R18, 0x1, !P1 ;  /* 0x000000011200780c */ /* 0x000fe20004fc1670 */
[----:B------:R2:W-:Y:S01]  /*3b00*/  @!P3 STG.E.U8 desc[UR56][R4.64+0x10], R11 ;  /* 0x0000100b0400b986 */ /* 0x0005e2000c101138 */
[----:B------:R-:W-:Y:S02]  /*3b10*/  ISETP.GE.AND P2, PT, R62, 0x21, PT ;  /* 0x000000213e00780c */ /* 0x000fe40003f46270 */
[----:B------:R-:W-:-:S02]  /*3b20*/  ISETP.LT.OR P1, PT, R18, 0x9, !P1 ;  /* 0x000000091200780c */ /* 0x000fc40004f21670 */
[C---:B------:R-:W-:Y:S01]  /*3b30*/  ISETP.LT.OR P3, PT, R18.reuse, 0x1, !P2 ;  /* 0x000000011200780c */ /* 0x040fe20005761670 */
[-C--:B------:R-:W-:Y:S01]  /*3b40*/  @!P4 IMAD R35, R35, R48.reuse, RZ ;  /* 0x000000302323c224 */ /* 0x080fe200078e02ff */
[----:B------:R-:W-:Y:S01]  /*3b50*/  ISETP.LT.OR P2, PT, R18, 0x9, !P2 ;  /* 0x000000091200780c */ /* 0x000fe20005741670 */
[-C--:B------:R-:W-:Y:S02]  /*3b60*/  @!P0 IMAD R39, R39, R48.reuse, RZ ;  /* 0x0000003027278224 */ /* 0x080fe400078e02ff */
[-C--:B------:R-:W-:Y:S01]  /*3b70*/  @!P5 IMAD R37, R37, R48.reuse, RZ ;  /* 0x000000302525d224 */ /* 0x080fe200078e02ff */
[----:B------:R-:W-:Y:S01]  /*3b80*/  @!P4 STG.E.U8 desc[UR56][R4.64+0x11], R35 ;  /* 0x000011230400c986 */ /* 0x000fe2000c101138 */
[-C--:B-1----:R-:W-:Y:S01]  /*3b90*/  @!P6 IMAD R3, R36, R48.reuse, RZ ;  /* 0x000000302403e224 */ /* 0x082fe200078e02ff */
[----:B------:R-:W-:Y:S02]  /*3ba0*/  ISETP.GE.AND P4, PT, R62, 0x22, PT ;  /* 0x000000223e00780c */ /* 0x000fe40003f86270 */
[----:B------:R-:W-:Y:S01]  /*3bb0*/  @!P5 STG.E.U8 desc[UR56][R6.64+0x19], R37 ;  /* 0x000019250600d986 */ /* 0x000fe2000c101138 */
[-C--:B0-----:R-:W-:Y:S01]  /*3bc0*/  @!P1 IMAD R9, R38, R48.reuse, RZ ;  /* 0x0000003026099224 */ /* 0x081fe200078e02ff */
[----:B------:R-:W-:Y:S01]  /*3bd0*/  ISETP.GE.AND P5, PT, R62, 0x2a, PT ;  /* 0x0000002a3e00780c */ /* 0x000fe20003fa6270 */
[----:B--2---:R-:W-:Y:S01]  /*3be0*/  @!P3 IMAD R11, R24, R48, RZ ;  /* 0x00000030180bb224 */ /* 0x004fe200078e02ff */
[----:B------:R0:W-:Y:S01]  /*3bf0*/  @!P6 STG.E.U8 desc[UR56][R6.64+0x18], R3 ;  /* 0x000018030600e986 */ /* 0x0001e2000c101138 */
[----:B------:R-:W-:-:S03]  /*3c00*/  ISETP.GE.AND P6, PT, R62, 0x29, PT ;  /* 0x000000293e00780c */ /* 0x000fc60003fc6270 */
[----:B------:R-:W-:Y:S01]  /*3c10*/  @!P0 STG.E.U8 desc[UR56][R4.64+0x19], R39 ;  /* 0x0000192704008986 */ /* 0x000fe2000c101138 */
[C---:B------:R-:W-:Y:S02]  /*3c20*/  ISETP.LT.OR P0, PT, R18.reuse, 0x1, !P4 ;  /* 0x000000011200780c */ /* 0x040fe40006701670 */
[C---:B------:R-:W-:Y:S01]  /*3c30*/  ISETP.LT.OR P4, PT, R18.reuse, 0x9, !P4 ;  /* 0x000000091200780c */ /* 0x040fe20006781670 */
[----:B------:R1:W-:Y:S01]  /*3c40*/  @!P1 STG.E.U8 desc[UR56][R4.64+0x18], R9 ;  /* 0x0000180904009986 */ /* 0x0003e2000c101138 */
[C---:B------:R-:W-:Y:S02]  /*3c50*/  ISETP.LT.OR P1, PT, R18.reuse, 0x1, !P6 ;  /* 0x000000011200780c */ /* 0x040fe40007721670 */
[C---:B------:R-:W-:Y:S01]  /*3c60*/  ISETP.LT.OR P6, PT, R18.reuse, 0x9, !P6 ;  /* 0x000000091200780c */ /* 0x040fe200077c1670 */
[----:B------:R2:W-:Y:S01]  /*3c70*/  @!P3 STG.E.U8 desc[UR56][R6.64+0x20], R11 ;  /* 0x0000200b0600b986 */ /* 0x0005e2000c101138 */
[----:B------:R-:W-:Y:S01]  /*3c80*/  ISETP.LT.OR P3, PT, R18, 0x1, !P5 ;  /* 0x000000011200780c */ /* 0x000fe20006f61670 */
[----:B0-----:R-:W-:Y:S01]  /*3c90*/  @!P2 IMAD R3, R26, R48, RZ ;  /* 0x000000301a03a224 */ /* 0x001fe200078e02ff */
[----:B------:R-:W-:-:S03]  /*3ca0*/  ISETP.LT.OR P5, PT, R18, 0x9, !P5 ;  /* 0x000000091200780c */ /* 0x000fc60006fa1670 */
[-C--:B------:R-:W-:Y:S02]  /*3cb0*/  @!P0 IMAD R25, R25, R48.reuse, RZ ;  /* 0x0000003019198224 */ /* 0x080fe400078e02ff */
[-C--:B------:R-:W-:Y:S02]  /*3cc0*/  @!P4 IMAD R27, R27, R48.reuse, RZ ;  /* 0x000000301b1bc224 */ /* 0x080fe400078e02ff */
[-C--:B-1----:R-:W-:Y:S01]  /*3cd0*/  @!P1 IMAD R9, R28, R48.reuse, RZ ;  /* 0x000000301c099224 */ /* 0x082fe200078e02ff */
[----:B------:R0:W-:Y:S01]  /*3ce0*/  @!P0 STG.E.U8 desc[UR56][R6.64+0x21], R25 ;  /* 0x0000211906008986 */ /* 0x0001e2000c101138 */
[-C--:B--2---:R-:W-:Y:S02]  /*3cf0*/  @!P6 IMAD R11, R30, R48.reuse, RZ ;  /* 0x000000301e0be224 */ /* 0x084fe400078e02ff */
[-C--:B------:R-:W-:Y:S01]  /*3d00*/  @!P3 IMAD R29, R29, R48.reuse, RZ ;  /* 0x000000301d1db224 */ /* 0x080fe200078e02ff */
[----:B------:R0:W-:Y:S01]  /*3d10*/  @!P2 STG.E.U8 desc[UR56][R4.64+0x20], R3 ;  /* 0x000020030400a986 */ /* 0x0001e2000c101138 */
[----:B------:R-:W-:-:S03]  /*3d20*/  @!P5 IMAD R31, R31, R48, RZ ;  /* 0x000000301f1fd224 */ /* 0x000fc600078e02ff */
[----:B------:R0:W-:Y:S04]  /*3d30*/  @!P4 STG.E.U8 desc[UR56][R4.64+0x21], R27 ;  /* 0x0000211b0400c986 */ /* 0x0001e8000c101138 */
[----:B------:R0:W-:Y:S04]  /*3d40*/  @!P1 STG.E.U8 desc[UR56][R6.64+0x28], R9 ;  /* 0x0000280906009986 */ /* 0x0001e8000c101138 */
[----:B------:R0:W-:Y:S04]  /*3d50*/  @!P3 STG.E.U8 desc[UR56][R6.64+0x29], R29 ;  /* 0x0000291d0600b986 */ /* 0x0001e8000c101138 */
[----:B------:R0:W-:Y:S04]  /*3d60*/  @!P6 STG.E.U8 desc[UR56][R4.64+0x28], R11 ;  /* 0x0000280b0400e986 */ /* 0x0001e8000c101138 */
[----:B------:R0:W-:Y:S02]  /*3d70*/  @!P5 STG.E.U8 desc[UR56][R4.64+0x29], R31 ;  /* 0x0000291f0400d986 */ /* 0x0001e4000c101138 */
.L_x_82:
[----:B------:R-:W-:Y:S05]  /*3d80*/  BSYNC B0 ;  /* 0x0000000000007941 */ /* 0x000fea0003800000 */
.L_x_32:
[----:B------:R-:W-:Y:S01]  /*3d90*/  IMAD.U32 R2, RZ, RZ, UR54 ;  /* 0x00000036ff027e24 */ /* 0x000fe2000f8e00ff */
[----:B------:R-:W-:Y:S01]  /*3da0*/  ULDC.64 UR4, c[0x0][0x650] ;  /* 0x0001940000047ab9 */ /* 0x000fe20000000a00 */
[----:B0-----:R-:W-:Y:S01]  /*3db0*/  IMAD.U32 R3, RZ, RZ, UR55 ;  /* 0x00000037ff037e24 */ /* 0x001fe2000f8e00ff */
[----:B------:R0:W-:Y:S01]  /*3dc0*/  SYNCS.ARRIVE.TRANS64.A1T0 RZ, [R56+UR52], RZ ;  /* 0x000000ff38ff79a7 */ /* 0x0001e20008100034 */
[----:B------:R-:W-:Y:S01]  /*3dd0*/  PRMT R0, RZ, 0x7610, R0 ;  /* 0x00007610ff007816 */ /* 0x000fe20000000000 */
[----:B------:R-:W-:Y:S01]  /*3de0*/  IMAD.MOV.U32 R19, RZ, RZ, -0x1 ;  /* 0xffffffffff137424 */ /* 0x000fe200078e00ff */
[----:B------:R-:W-:Y:S01]  /*3df0*/  LEA R16, P0, R2, R16, 0x1 ;  /* 0x0000001002107211 */ /* 0x000fe200078008ff */
[----:B------:R-:W-:Y:S02]  /*3e00*/  IMAD.MOV.U32 R18, RZ, RZ, -0x1 ;  /* 0xffffffffff127424 */ /* 0x000fe400078e00ff */
[----:B------:R-:W-:Y:S01]  /*3e10*/  IMAD.MOV.U32 R2, RZ, RZ, -0x1 ;  /* 0xffffffffff027424 */ /* 0x000fe200078e00ff */
[----:B------:R-:W-:-:S02]  /*3e20*/  IADD3.X R17, R17, UR40, RZ, P0, !PT ;  /* 0x0000002811117c10 */ /* 0x000fc400087fe4ff */
[----:B------:R-:W-:-:S04]  /*3e30*/  ISETP.GE.U32.AND P0, PT, R16, UR4, PT ;  /* 0x0000000410007c0c */ /* 0x000fc8000bf06070 */
[----:B------:R-:W-:-:S13]  /*3e40*/  ISETP.GE.U32.AND.EX P0, PT, R17, UR5, PT, P0 ;  /* 0x0000000511007c0c */ /* 0x000fda000bf06100 */
[----:B0-----:R-:W-:Y:S05]  /*3e50*/  @P0 BRA `(.L_x_83) ;  /* 0x0000000400700947 */ /* 0x001fea0003800000 */
[----:B------:R-:W0:Y:S01]  /*3e60*/  S2UR UR6, SR_CTAID.X ;  /* 0x00000000000679c3 */ /* 0x000e220000002500 */
[----:B------:R-:W-:Y:S01]  /*3e70*/  ULDC.64 UR4, c[0x0][0x628] ;  /* 0x00018a0000047ab9 */ /* 0x000fe20000000a00 */
[----:B------:R-:W-:Y:S01]  /*3e80*/  ULDC UR7, c[0x0][0x150] ;  /* 0x0000540000077ab9 */ /* 0x000fe20000000800 */
[----:B------:R-:W-:Y:S01]  /*3e90*/  ISETP.NE.U32.AND P0, PT, RZ, UR4, PT ;  /* 0x00000004ff007c0c */ /* 0x000fe2000bf05070 */
[----:B------:R-:W-:Y:S01]  /*3ea0*/  ULDC UR15, c[0x0][0x630] ;  /* 0x00018c00000f7ab9 */ /* 0x000fe20000000800 */
[C---:B------:R-:W-:Y:S02]  /*3eb0*/  R2UR UR16, R16.reuse ;  /* 0x00000000101072ca */ /* 0x040fe400000e0000 */
[----:B------:R-:W-:Y:S01]  /*3ec0*/  ISETP.NE.AND.EX P0, PT, RZ, UR5, PT, P0 ;  /* 0x00000005ff007c0c */ /* 0x000fe2000bf05300 */
[----:B------:R-:W2:Y:S01]  /*3ed0*/  S2UR UR17, SR_CTAID.Y ;  /* 0x00000000001179c3 */ /* 0x000ea20000002600 */
[----:B------:R-:W-:Y:S02]  /*3ee0*/  R2UR UR12, R16 ;  /* 0x00000000100c72ca */ /* 0x000fe400000e0000 */
[----:B------:R-:W-:-:S02]  /*3ef0*/  R2UR UR13, R17 ;  /* 0x00000000110d72ca */ /* 0x000fc400000e0000 */
[----:B0-----:R-:W-:-:S05]  /*3f00*/  I2FP.F32.U32 R0, UR6 ;  /* 0x0000000600007c45 */ /* 0x001fca0008201000 */
[----:B------:R-:W-:Y:S01]  /*3f10*/  FMUL R0, R0, UR7 ;  /* 0x0000000700007c20 */ /* 0x000fe20008400000 */
[----:B------:R-:W-:Y:S01]  /*3f20*/  ULDC UR7, c[0x0][0x154] ;  /* 0x0000550000077ab9 */ /* 0x000fe20000000800 */
[----:B--2---:R-:W-:-:S04]  /*3f30*/  I2FP.F32.U32 R2, UR17 ;  /* 0x0000001100027c45 */ /* 0x004fc80008201000 */
[----:B------:R-:W0:Y:S01]  /*3f40*/  F2I.U32.TRUNC.NTZ R0, R0 ;  /* 0x0000000000007305 */ /* 0x000e22000020f000 */
[----:B------:R-:W-:Y:S01]  /*3f50*/  FMUL R2, R2, UR7 ;  /* 0x0000000702027c20 */ /* 0x000fe20008400000 */
[----:B------:R-:W-:Y:S06]  /*3f60*/  @!P0 BRA `(.L_x_84) ;  /* 0x0000000000308947 */ /* 0x000fec0003800000 */
        /* <DEDUP_REMOVED lines=12> */
.L_x_84:
[----:B------:R-:W-:Y:S01]  /*4030*/  USHF.R.U64 UR8, UR12, UR15, UR13 ;  /* 0x0000000f0c087299 */ /* 0x000fe2000800120d */
[----:B------:R-:W-:Y:S01]  /*4040*/  R2UR UR5, R17 ;  /* 0x00000000110572ca */ /* 0x000fe200000e0000 */
[----:B------:R-:W-:Y:S01]  /*4050*/  USHF.R.U32.HI UR4, URZ, UR15, UR13 ;  /* 0x0000000f3f047299 */ /* 0x000fe2000801160d */
[----:B------:R-:W2:Y:S01]  /*4060*/  F2I.U32.TRUNC.NTZ R2, R2 ;  /* 0x0000000200027305 */ /* 0x000ea2000020f000 */
[----:B------:R-:W-:Y:S01]  /*4070*/  UIADD3 UR9, UP0, URZ, -UR8, URZ ;  /* 0x800000083f097290 */ /* 0x000fe2000ff1e03f */
[----:B------:R-:W-:Y:S01]  /*4080*/  ULDC.64 UR10, c[0x0][0x620] ;  /* 0x00018800000a7ab9 */ /* 0x000fe20000000a00 */
[----:B------:R-:W-:Y:S02]  /*4090*/  ULDC UR13, c[0x0][0x608] ;  /* 0x00018200000d7ab9 */ /* 0x000fe40000000800 */
[----:B------:R-:W-:Y:S01]  /*40a0*/  UIADD3.X UR4, URZ, ~UR4, URZ, UP0, !UPT ;  /* 0x800000043f047290 */ /* 0x000fe200087fe43f */
[----:B------:R-:W-:Y:S01]  /*40b0*/  ULDC UR22, c[0x0][0x148] ;  /* 0x0000520000167ab9 */ /* 0x000fe20000000800 */
[----:B------:R-:W-:-:S02]  /*40c0*/  ULDC UR20, c[0x0][0x648] ;  /* 0x0001920000147ab9 */ /* 0x000fc40000000800 */
[----:B------:R-:W-:Y:S01]  /*40d0*/  UIMAD UR7, UR4, UR10, URZ ;  /* 0x0000000a040772a4 */ /* 0x000fe2000f8e023f */
[----:B------:R-:W-:Y:S02]  /*40e0*/  ULDC UR21, c[0x0][0x638] ;  /* 0x00018e0000157ab9 */ /* 0x000fe40000000800 */
[----:B------:R-:W-:Y:S01]  /*40f0*/  UMOV UR4, UR16 ;  /* 0x0000001000047c82 */ /* 0x000fe20008000000 */
[----:B------:R-:W-:Y:S02]  /*4100*/  UIMAD UR7, UR9, UR11, UR7 ;  /* 0x0000000b090772a4 */ /* 0x000fe4000f8e0207 */
[----:B------:R-:W-:Y:S01]  /*4110*/  UIMAD.WIDE.U32 UR4, UR9, UR10, UR4 ;  /* 0x0000000a090472a5 */ /* 0x000fe2000f8e0004 */
[----:B0-----:R-:W-:Y:S01]  /*4120*/  R2UR UR10, R0 ;  /* 0x00000000000a72ca */ /* 0x001fe200000e0000 */
[----:B------:R-:W-:Y:S01]  /*4130*/  ULDC UR16, c[0x0][0x658] ;  /* 0x0001960000107ab9 */ /* 0x000fe20000000800 */
[----:B--2---:R-:W-:Y:S01]  /*4140*/  R2UR UR12, R2 ;  /* 0x00000000020c72ca */ /* 0x004fe200000e0000 */
[----:B------:R-:W-:Y:S01]  /*4150*/  UIADD3 UR7, UR5, UR7, URZ ;  /* 0x0000000705077290 */ /* 0x000fe2000fffe03f */
[----:B------:R-:W-:-:S02]  /*4160*/  ULDC UR11, c[0x0][0x144] ;  /* 0x00005100000b7ab9 */ /* 0x000fc40000000800 */
[----:B------:R-:W-:Y:S02]  /*4170*/  ULDC UR5, c[0x0][0x618] ;  /* 0x0001860000057ab9 */ /* 0x000fe40000000800 */
[----:B------:R-:W-:Y:S02]  /*4180*/  USHF.R.U64 UR9, UR4, UR5, UR7 ;  /* 0x0000000504097299 */ /* 0x000fe40008001207 */
[----:B------:R-:W-:-:S03]  /*4190*/  USHF.R.U32.HI UR7, URZ, UR5, UR7 ;  /* 0x000000053f077299 */ /* 0x000fc60008011607 */
[----:B------:R-:W-:Y:S01]  /*41a0*/  ULDC.64 UR4, c[0x0][0x640] ;  /* 0x0001900000047ab9 */ /* 0x000fe20000000a00 */
[----:B------:R-:W-:Y:S01]  /*41b0*/  USHF.R.U64 UR15, UR9, UR13, UR7 ;  /* 0x0000000d090f7299 */ /* 0x000fe20008001207 */
[----:B------:R-:W-:Y:S01]  /*41c0*/  ISETP.NE.U32.AND P0, PT, RZ, UR4, PT ;  /* 0x00000004ff007c0c */ /* 0x000fe2000bf05070 */
[----:B------:R-:W-:Y:S02]  /*41d0*/  USHF.R.U32.HI UR7, URZ, UR13, UR7 ;  /* 0x0000000d3f077299 */ /* 0x000fe40008011607 */
[----:B------:R-:W-:Y:S01]  /*41e0*/  UIADD3 UR10, -UR10, URZ, URZ ;  /* 0x0000003f0a0a7290 */ /* 0x000fe2000fffe13f */
[----:B------:R-:W-:Y:S01]  /*41f0*/  ISETP.NE.AND.EX P0, PT, RZ, UR5, PT, P0 ;  /* 0x00000005ff007c0c */ /* 0x000fe2000bf05300 */
[----:B------:R-:W-:Y:S02]  /*4200*/  USHF.R.U64 UR14, UR15, UR16, UR7 ;  /* 0x000000100f0e7299 */ /* 0x000fe40008001207 */
[----:B------:R-:W-:Y:S02]  /*4210*/  UIADD3 UR18, -UR12, URZ, URZ ;  /* 0x0000003f0c127290 */ /* 0x000fe4000fffe13f */
[----:B------:R-:W-:-:S02]  /*4220*/  USHF.R.U32.HI UR13, URZ, UR16, UR7 ;  /* 0x000000103f0d7299 */ /* 0x000fc40008011607 */
[----:B------:R-:W-:Y:S01]  /*4230*/  UIMAD UR19, UR11, UR10, UR6 ;  /* 0x0000000a0b1372a4 */ /* 0x000fe2000f8e0206 */
[----:B------:R-:W-:-:S05]  /*4240*/  UMOV UR12, UR14 ;  /* 0x0000000e000c7c82 */ /* 0x000fca0008000000 */
[----:B------:R-:W-:Y:S06]  /*4250*/  @!P0 BRA `(.L_x_85) ;  /* 0x0000000000288947 */ /* 0x000fec0003800000 */
        /* <DEDUP_REMOVED lines=10> */
.L_x_85:
[----:B------:R-:W-:Y:S01]  /*4300*/  UISETP.NE.AND UP0, UPT, UR38, URZ, UPT ;  /* 0x0000003f2600728c */ /* 0x000fe2000bf05270 */
[----:B------:R-:W-:Y:S01]  /*4310*/  IMAD.MOV.U32 R0, RZ, RZ, 0x1 ;  /* 0x00000001ff007424 */ /* 0x000fe200078e00ff */
[----:B------:R-:W-:Y:S01]  /*4320*/  USHF.R.U64 UR4, UR12, UR20, UR13 ;  /* 0x000000140c047299 */ /* 0x000fe2000800120d */
[----:B------:R-:W-:Y:S01]  /*4330*/  IMAD.U32 R2, RZ, RZ, UR8 ;  /* 0x00000008ff027e24 */ /* 0x000fe2000f8e00ff */
[----:B------:R-:W-:Y:S02]  /*4340*/  ULOP3.LUT UR15, UR15, UR45, URZ, 0xc0, !UPT ;  /* 0x0000002d0f0f7292 */ /* 0x000fe4000f8ec03f */
[----:B------:R-:W-:Y:S02]  /*4350*/  UIADD3 UR5, -UR4, URZ, URZ ;  /* 0x0000003f04057290 */ /* 0x000fe4000fffe13f */
[----:B------:R-:W-:Y:S02]  /*4360*/  ULOP3.LUT UR9, UR9, UR42, URZ, 0xc0, !UPT ;  /* 0x0000002a09097292 */ /* 0x000fe4000f8ec03f */
[----:B------:R-:W-:-:S02]  /*4370*/  UIMAD UR4, UR43, UR4, UR15 ;  /* 0x000000042b0472a4 */ /* 0x000fc4000f8e020f */
[----:B------:R-:W-:Y:S02]  /*4380*/  @UP0 UIMAD UR19, UR22, UR18, UR17 ;  /* 0x00000012161302a4 */ /* 0x000fe4000f8e0211 */
[----:B------:R-:W-:Y:S01]  /*4390*/  UIMAD UR14, UR5, UR21, UR14 ;  /* 0x00000015050e72a4 */ /* 0x000fe2000f8e020e */
[----:B------:R-:W-:Y:S02]  /*43a0*/  ULDC UR6, c[0x0][0x600] ;  /* 0x0001800000067ab9 */ /* 0x000fe40000000800 */
[----:B------:R-:W-:Y:S01]  /*43b0*/  ULDC UR5, c[0x0][0x610] ;  /* 0x0001840000057ab9 */ /* 0x000fe20000000800 */
[----:B------:R-:W-:Y:S02]  /*43c0*/  UIMAD UR14, UR14, UR6, UR9 ;  /* 0x000000060e0e72a4 */ /* 0x000fe4000f8e0209 */
[----:B------:R-:W-:-:S04]  /*43d0*/  UIMAD UR4, UR4, UR5, UR19 ;  /* 0x00000005040472a4 */ /* 0x000fc8000f8e0213 */
[----:B------:R-:W-:Y:S02]  /*43e0*/  USEL UR5, UR14, UR4, !UP0 ;  /* 0x000000040e057287 */ /* 0x000fe4000c000000 */
[----:B------:R-:W-:-:S04]  /*43f0*/  USEL UR4, UR4, UR14, !UP0 ;  /* 0x0000000e04047287 */ /* 0x000fc8000c000000 */
[----:B------:R-:W-:Y:S02]  /*4400*/  IMAD.U32 R18, RZ, RZ, UR5 ;  /* 0x00000005ff127e24 */ /* 0x000fe4000f8e00ff */
[----:B------:R-:W-:-:S07]  /*4410*/  IMAD.U32 R19, RZ, RZ, UR4 ;  /* 0x00000004ff137e24 */ /* 0x000fce000f8e00ff */
.L_x_83:
[----:B------:R-:W-:Y:S01]  /*4420*/  UIADD3 UR44, UR49, UR44, URZ ;  /* 0x0000002c312c7290 */ /* 0x000fe2000fffe03f */
[----:B------:R-:W-:Y:S02]  /*4430*/  LOP3.LUT P0, RZ, R0, 0xff, RZ, 0xc0, !PT ;  /* 0x000000ff00ff7812 */ /* 0x000fe4000780c0ff */
[----:B------:R-:W-:Y:S01]  /*4440*/  LOP3.LUT R60, R60, 0x1, RZ, 0x3c, !PT ;  /* 0x000000013c3c7812 */ /* 0x000fe200078e3cff */
[----:B------:R-:W-:Y:S02]  /*4450*/  USHF.R.U32.HI UR4, URZ, 0x6, UR44 ;  /* 0x000000063f047899 */ /* 0x000fe4000801162c */
[----:B------:R-:W-:Y:S02]  /*4460*/  UISETP.GT.U32.AND UP0, UPT, UR44, 0x3f, UPT ;  /* 0x0000003f2c00788c */ /* 0x000fe4000bf04070 */
[----:B------:R-:W-:Y:S02]  /*4470*/  ULOP3.LUT UR4, UR4, 0x1, URZ, 0xc0, !UPT ;  /* 0x0000000104047892 */ /* 0x000fe4000f8ec03f */
[----:B------:R-:W-:-:S02]  /*4480*/  UISETP.LT.U32.AND UP0, UPT, UR49, 0x40, UP0 ;  /* 0x000000403100788c */ /* 0x000fc40008701070 */
[----:B------:R-:W-:Y:S02]  /*4490*/  UISETP.NE.U32.AND UP1, UPT, UR4, 0x1, UPT ;  /* 0x000000010400788c */ /* 0x000fe4000bf25070 */
[----:B------:R-:W-:Y:S02]  /*44a0*/  USEL UR5, URZ, 0x1, !UP0 ;  /* 0x000000013f057887 */ /* 0x000fe4000c000000 */
[----:B------:R-:W-:Y:S02]  /*44b0*/  UISETP.GT.U32.AND UP1, UPT, UR49, 0x3f, !UP1 ;  /* 0x0000003f3100788c */ /* 0x000fe4000cf24070 */
[----:B------:R-:W-:Y:S02]  /*44c0*/  ULOP3.LUT UR44, UR44, 0x3f, URZ, 0xc0, !UPT ;  /* 0x0000003f2c2c7892 */ /* 0x000fe4000f8ec03f */
[----:B------:R-:W-:-:S04]  /*44d0*/  USEL UR4, URZ, 0x1, !UP1 ;  /* 0x000000013f047887 */ /* 0x000fc8000c800000 */
[----:B------:R-:W-:Y:S01]  /*44e0*/  ULOP3.LUT UR46, UR4, UR46, UR5, 0x96, !UPT ;  /* 0x0000002e042e7292 */ /* 0x000fe2000f8e9605 */
[----:B------:R-:W-:Y:S11]  /*44f0*/  @P0 BRA `(.L_x_86) ;  /* 0xffffffd800500947 */ /* 0x000ff6000383ffff */
[----:B------:R-:W-:Y:S05]  /*4500*/  EXIT ;  /* 0x000000000000794d */ /* 0x000fea0003800000 */
.L_x_13:
[----:B------:R-:W-:-:S08]  /*4510*/  ISETP.NE.AND P0, PT, RZ, UR8, PT ;  /* 0x00000008ff007c0c */ /* 0x000fd0000bf05270 */
[----:B------:R-:W0:-:S00]  /*4520*/  USETMAXREG.DEALLOC.CTAPOOL 0x28 ;  /* 0x00000028000079c8 */ /* 0x000e0000080e0500 */
[----:B------:R-:W-:Y:S05]  /*4530*/  @P0 EXIT ;  /* 0x000000000000094d */ /* 0x000fea0003800000 */
[----:B0-----:R-:W-:Y:S01]  /*4540*/  LOP3.LUT P0, RZ, R0, 0xff, RZ, 0xc0, !PT ;  /* 0x000000ff00ff7812 */ /* 0x001fe2000780c0ff */
[----:B------:R-:W-:Y:S02]  /*4550*/  IMAD.MOV.U32 R0, RZ, RZ, 0x1 ;  /* 0x00000001ff007424 */ /* 0x000fe400078e00ff */
[----:B------:R-:W-:-:S10]  /*4560*/  IMAD.MOV.U32 R8, RZ, RZ, RZ ;  /* 0x000000ffff087224 */ /* 0x000fd400078e00ff */
[----:B------:R-:W-:Y:S05]  /*4570*/  @!P0 BRA `(.L_x_87) ;  /* 0x0000000c001c8947 */ /* 0x000fea0003800000 */
[----:B------:R-:W-:Y:S01]  /*4580*/  LOP3.LUT P0, RZ, R4, 0x1f, RZ, 0xc0, !PT ;  /* 0x0000001f04ff7812 */ /* 0x000fe2000780c0ff */
[----:B------:R-:W-:Y:S01]  /*4590*/  ULDC UR5, c[0x0][0x658] ;  /* 0x0001960000057ab9 */ /* 0x000fe20000000800 */
[----:B------:R-:W-:Y:S01]  /*45a0*/  UMOV UR6, 0xffffffff ;  /* 0xffffffff00067882 */ /* 0x000fe20000000000 */
[----:B------:R-:W-:Y:S01]  /*45b0*/  BSSY B0, `(.L_x_87) ;  /* 0x00000c3000007945 */ /* 0x000fe20003800000 */
[----:B------:R-:W-:Y:S01]  /*45c0*/  USHF.L.U32 UR6, UR6, UR5, URZ ;  /* 0x0000000506067299 */ /* 0x000fe2000800063f */
[C---:B------:R-:W-:Y:S01]  /*45d0*/  ISETP.NE.AND P3, PT, R3.reuse, RZ, PT ;  /* 0x000000ff0300720c */ /* 0x040fe20003f65270 */
[----:B------:R-:W-:Y:S01]  /*45e0*/  IMAD.MOV.U32 R9, RZ, RZ, 0x1 ;  /* 0x00000001ff097424 */ /* 0x000fe200078e00ff */
[----:B------:R-:W-:Y:S01]  /*45f0*/  ISETP.NE.OR P0, PT, R3, RZ, !P0 ;  /* 0x000000ff0300720c */ /* 0x000fe20004705670 */
[----:B------:R-:W-:Y:S01]  /*4600*/  IMAD.MOV.U32 R0, RZ, RZ, 0x1 ;  /* 0x00000001ff007424 */ /* 0x000fe200078e00ff */
[----:B------:R-:W-:Y:S01]  /*4610*/  ULDC UR4, c[0x0][0x600] ;  /* 0x0001800000047ab9 */ /* 0x000fe20000000800 */
[----:B------:R-:W-:Y:S01]  /*4620*/  IMAD.MOV.U32 R8, RZ, RZ, RZ ;  /* 0x000000ffff087224 */ /* 0x000fe200078e00ff */
[----:B------:R-:W-:Y:S01]  /*4630*/  UMOV UR7, 0x1 ;  /* 0x0000000100077882 */ /* 0x000fe20000000000 */
[----:B------:R-:W-:-:S02]  /*4640*/  UIADD3 UR19, UR39, 0x1, URZ ;  /* 0x0000000127137890 */ /* 0x000fc4000fffe03f */
[----:B------:R-:W-:Y:S02]  /*4650*/  ULOP3.LUT UR22, UR36, 0x2, URZ, 0xfc, !UPT ;  /* 0x0000000224167892 */ /* 0x000fe4000f8efc3f */
[----:B------:R-:W-:Y:S02]  /*4660*/  UIADD3 UR4, UR4, -0x1, URZ ;  /* 0xffffffff04047890 */ /* 0x000fe4000fffe03f */
[----:B------:R-:W-:Y:S02]  /*4670*/  USHF.L.U32 UR5, UR7, UR5, URZ ;  /* 0x0000000507057299 */ /* 0x000fe4000800063f */
[----:B------:R-:W-:Y:S01]  /*4680*/  ULOP3.LUT UR6, URZ, UR6, URZ, 0x33, !UPT ;  /* 0x000000063f067292 */ /* 0x000fe2000f8e333f */
[----:B------:R-:W-:-:S11]  /*4690*/  ULDC.64 UR20, c[0x0][0x198] ;  /* 0x0000660000147ab9 */ /* 0x000fd60000000a00 */
.L_x_99:
[----:B------:R-:W-:-:S03]  /*46a0*/  UMOV UR7, 0xffffffff ;  /* 0xffffffff00077882 */ /* 0x000fc60000000000 */
[----:B------:R-:W-:Y:S05]  /*46b0*/  BRA.DIV UR7, `(.L_x_88) ;  /* 0x0000003207547947 */ /* 0x000fea000b800000 */
[----:B------:R-:W-:-:S13]  /*46c0*/  ELECT P6, URZ, PT ;  /* 0x00000000003f782f */ /* 0x000fda00038c0000 */
.L_x_172:
[----:B------:R-:W0:Y:S01]  /*46d0*/  LDC R3, c[0x0][0x28c] ;  /* 0x0000a300ff037b82 */ /* 0x000e220000000800 */
[----:B------:R-:W-:Y:S01]  /*46e0*/  BSSY B1, `(.L_x_89) ;  /* 0x0000038000017945 */ /* 0x000fe20003800000 */
[----:B0-----:R-:W-:-:S13]  /*46f0*/  ISETP.LT.OR P6, PT, R3, 0x1, !P6 ;  /* 0x000000010300780c */ /* 0x001fda00077c1670 */
[----:B------:R-:W-:Y:S05]  /*4700*/  @P6 BRA `(.L_x_90) ;  /* 0x0000000000d46947 */ /* 0x000fea0003800000 */
[----:B------:R-:W-:Y:S02]  /*4710*/  IMAD R18, R18, 0x30, RZ ;  /* 0x0000003012127824 */ /* 0x000fe400078e02ff */
[----:B------:R-:W-:Y:S02]  /*4720*/  IMAD.SHL.U32 R19, R19, 0x40, RZ ;  /* 0x0000004013137824 */ /* 0x000fe400078e00ff */
[----:B------:R-:W-:Y:S02]  /*4730*/  IMAD.MOV.U32 R11, RZ, RZ, RZ ;  /* 0x000000ffff0b7224 */ /* 0x000fe400078e00ff */
[----:B------:R-:W-:Y:S02]  /*4740*/  IMAD.U32 R12, RZ, RZ, UR19 ;  /* 0x00000013ff0c7e24 */ /* 0x000fe4000f8e00ff */
[----:B------:R-:W-:Y:S02]  /*4750*/  IMAD.MOV.U32 R3, RZ, RZ, R0 ;  /* 0x000000ffff037224 */ /* 0x000fe400078e0000 */
[----:B------:R-:W-:-:S07]  /*4760*/  IMAD.MOV.U32 R4, RZ, RZ, R8 ;  /* 0x000000ffff047224 */ /* 0x000fce00078e0008 */
.L_x_94:
[----:B------:R-:W0:Y:S01]  /*4770*/  S2R R6, SR_CgaCtaId ;  /* 0x0000000000067919 */ /* 0x000e220000008800 */
[----:B------:R-:W-:-:S04]  /*4780*/  MOV R5, 0x400 ;  /* 0x0000040000057802 */ /* 0x000fc80000000f00 */
[----:B0-----:R-:W-:Y:S02]  /*4790*/  LEA R7, R6, R5, 0x18 ;  /* 0x0000000506077211 */ /* 0x001fe400078ec0ff */
[----:B------:R-:W-:Y:S01]  /*47a0*/  SHF.L.U32 R5, R3, 0x1f, RZ ;  /* 0x0000001f03057819 */ /* 0x000fe200000006ff */
[----:B------:R-:W0:Y:S02]  /*47b0*/  @!P3 LDC R6, c[0x0][0x500] ;  /* 0x00014000ff06bb82 */ /* 0x000e240000000800 */
[----:B------:R-:W-:-:S04]  /*47c0*/  IMAD R10, R4, 0x8, R7 ;  /* 0x00000008040a7824 */ /* 0x000fc800078e0207 */
[----:B------:R-:W1:Y:S02]  /*47d0*/  SYNCS.PHASECHK.TRANS64.TRYWAIT P1, [R10+URZ+0x200], R5 ;  /* 0x000200050a0075a7 */ /* 0x000e64000802017f */
[----:B-1----:R-:W-:Y:S05]  /*47e0*/  @!P1 BRA `(.L_x_91) ;  /* 0x0000003000289947 */ /* 0x002fea0003800000 */
.L_x_173:
[----:B------:R-:W-:Y:S01]  /*47f0*/  UPRMT UR7, UR22, 0x9910, URZ ;  /* 0x0000991016077896 */ /* 0x000fe2000800003f */
[----:B0-----:R0:W-:Y:S03]  /*4800*/  @!P3 SYNCS.ARRIVE.TRANS64 RZ, [R10+URZ], R6 ;  /* 0x000000060affb9a7 */ /* 0x0011e6000800003f */
[----:B------:R-:W-:-:S06]  /*4810*/  UISETP.NE.AND UP0, UPT, UR7, 0x2, UPT ;  /* 0x000000020700788c */ /* 0x000fcc000bf05270 */
[----:B------:R-:W-:-:S13]  /*4820*/  PLOP3.LUT P1, PT, PT, PT, UP0, 0x80, 0x0 ;  /* 0x000000000000781c */ /* 0x000fda0003f2f008 */
[----:B0-----:R-:W-:Y:S05]  /*4830*/  @P1 BRA `(.L_x_92) ;  /* 0x0000000000041947 */ /* 0x001fea0003800000 */
[----:B------:R-:W-:Y:S01]  /*4840*/  BPT.TRAP 0x1 ;  /* 0x000000040000795c */ /* 0x000fe20000300000 */
.L_x_92:
[----:B------:R-:W-:Y:S05]  /*4850*/  @P0 BRA `(.L_x_93) ;  /* 0x0000000000040947 */ /* 0x000fea0003800000 */
[----:B------:R-:W-:Y:S01]  /*4860*/  BPT.TRAP 0x1 ;  /* 0x000000040000795c */ /* 0x000fe20000300000 */
.L_x_93:
[--C-:B-1----:R-:W-:Y:S01]  /*4870*/  IMAD R5, R4, 0x800, R7.reuse ;  /* 0x0000080004057824 */ /* 0x102fe200078e0207 */
[----:B------:R-:W-:Y:S01]  /*4880*/  R2UR UR9, R10 ;  /* 0x000000000a0972ca */ /* 0x000fe200000e0000 */
[----:B------:R-:W-:Y:S01]  /*4890*/  IMAD R7, R4, 0x600, R7 ;  /* 0x0000060004077824 */ /* 0x000fe200078e0207 */
[----:B------:R-:W-:Y:S01]  /*48a0*/  UIADD3 UR14, UP0, UR20, 0xf0, URZ ;  /* 0x000000f0140e7890 */ /* 0x000fe2000ff1e03f */
[----:B------:R-:W-:Y:S01]  /*48b0*/  VIADD R12, R12, 0xffffffff ;  /* 0xffffffff0c0c7836 */ /* 0x000fe20000000000 */
[----:B------:R-:W-:Y:S01]  /*48c0*/  R2UR UR7, R5 ;  /* 0x00000000050772ca */ /* 0x000fe200000e0000 */
[----:B------:R-:W-:Y:S01]  /*48d0*/  UIADD3 UR24, UP1, UR20, 0x1f0, URZ ;  /* 0x000001f014187890 */ /* 0x000fe2000ff3e03f */
[----:B------:R-:W-:Y:S01]  /*48e0*/  R2UR UR8, R7 ;  /* 0x00000000070872ca */ /* 0x000fe200000e0000 */
[----:B------:R-:W-:Y:S01]  /*48f0*/  UIADD3.X UR15, URZ, UR21, URZ, UP0, !UPT ;  /* 0x000000153f0f7290 */ /* 0x000fe200087fe43f */
[----:B------:R-:W-:Y:S01]  /*4900*/  R2UR UR11, R19 ;  /* 0x00000000130b72ca */ /* 0x000fe200000e0000 */
[----:B------:R-:W-:Y:S01]  /*4910*/  VIADD R4, R4, 0x1 ;  /* 0x0000000104047836 */ /* 0x000fe20000000000 */
[C---:B------:R-:W-:Y:S01]  /*4920*/  R2UR UR10, R11.reuse ;  /* 0x000000000b0a72ca */ /* 0x040fe200000e0000 */
[----:B------:R-:W-:Y:S01]  /*4930*/  UIADD3.X UR25, URZ, UR21, URZ, UP1, !UPT ;  /* 0x000000153f197290 */ /* 0x000fe20008ffe43f */
[----:B------:R-:W-:Y:S01]  /*4940*/  R2UR UR12, R2 ;  /* 0x00000000020c72ca */ /* 0x000fe200000e0000 */
[----:B------:R-:W-:Y:S01]  /*4950*/  UMOV UR16, 0x0 ;  /* 0x0000000000107882 */ /* 0x000fe20000000000 */
[----:B------:R-:W-:Y:S01]  /*4960*/  R2UR UR18, R18 ;  /* 0x00000000121272ca */ /* 0x000fe200000e0000 */
[----:B------:R-:W-:Y:S01]  /*4970*/  UMOV UR17, 0x10000000 ;  /* 0x1000000000117882 */ /* 0x000fe20000000000 */
[----:B------:R-:W-:Y:S01]  /*4980*/  ISETP.GT.AND P2, PT, R12, 0x1, PT ;  /* 0x000000010c00780c */ /* 0x000fe20003f44270 */
[----:B------:R-:W-:Y:S01]  /*4990*/  UIADD3 UR7, UR7, 0x500, URZ ;  /* 0x0000050007077890 */ /* 0x000fe2000fffe03f */
[----:B------:R-:W-:Y:S01]  /*49a0*/  ISETP.NE.AND P1, PT, R4, 0x40, PT ;  /* 0x000000400400780c */ /* 0x000fe20003f25270 */
[----:B------:R-:W-:Y:S01]  /*49b0*/  UIADD3 UR13, UR8, 0x20500, URZ ;  /* 0x00020500080d7890 */ /* 0x000fe2000fffe03f */
[----:B------:R-:W-:-:S02]  /*49c0*/  VIADD R11, R11, 0x20 ;  /* 0x000000200b0b7836 */ /* 0x000fc40000000000 */
[----:B------:R-:W-:Y:S02]  /*49d0*/  SEL R6, RZ, 0x1, P1 ;  /* 0x00000001ff067807 */ /* 0x000fe40000800000 */
[----:B------:R-:W-:Y:S01]  /*49e0*/  UMOV UR8, UR7 ;  /* 0x0000000700087c82 */ /* 0x000fe20008000000 */
[----:B------:R-:W-:Y:S01]  /*49f0*/  SEL R4, R4, RZ, P1 ;  /* 0x000000ff04047207 */ /* 0x000fe20000800000 */
[----:B------:R0:W-:Y:S01]  /*4a00*/  UTMALDG.3D [UR8], [UR14], desc[UR16] ;  /* 0x000010080e0075b4 */ /* 0x0001e20008011000 */
[----:B------:R-:W-:Y:S01]  /*4a10*/  LOP3.LUT R3, R3, R6, RZ, 0x3c, !PT ;  /* 0x0000000603037212 */ /* 0x000fe200078e3cff */
[----:B0-----:R-:W-:Y:S01]  /*4a20*/  UMOV UR8, UR13 ;  /* 0x0000000d00087c82 */ /* 0x001fe20008000000 */
[----:B------:R-:W-:Y:S02]  /*4a30*/  UMOV UR11, UR18 ;  /* 0x00000012000b7c82 */ /* 0x000fe40008000000 */
[----:B------:R0:W-:Y:S02]  /*4a40*/  UTMALDG.3D [UR8], [UR24], desc[UR16] ;  /* 0x00001008180075b4 */ /* 0x0001e40008011000 */
[----:B0-----:R-:W-:Y:S05]  /*4a50*/  @P2 BRA `(.L_x_94) ;  /* 0xfffffffc00442947 */ /* 0x001fea000383ffff */
.L_x_90:
[----:B------:R-:W-:Y:S05]  /*4a60*/  BSYNC B1 ;  /* 0x0000000000017941 */ /* 0x000fea0003800000 */
.L_x_89:
[----:B------:R-:W-:Y:S01]  /*4a70*/  LOP3.LUT P4, RZ, R9, 0xff, RZ, 0xc0, !PT ;  /* 0x000000ff09ff7812 */ /* 0x000fe2000788c0ff */
[----:B------:R-:W-:Y:S01]  /*4a80*/  VIADD R8, R8, UR39 ;  /* 0x0000002708087c36 */ /* 0x000fe20008000000 */
[----:B------:R-:W-:Y:S01]  /*4a90*/  ULDC.64 UR8, c[0x0][0x650] ;  /* 0x0001940000087ab9 */ /* 0x000fe20000000a00 */
[----:B------:R-:W-:Y:S01]  /*4aa0*/  BSSY B1, `(.L_x_95) ;  /* 0x0000071000017945 */ /* 0x000fe20003800000 */
[----:B------:R-:W-:Y:S01]  /*4ab0*/  IMAD.MOV.U32 R19, RZ, RZ, -0x1 ;  /* 0xffffffffff137424 */ /* 0x000fe200078e00ff */
[----:B------:R-:W-:Y:S01]  /*4ac0*/  PRMT R9, RZ, 0x7610, R9 ;  /* 0x00007610ff097816 */ /* 0x000fe20000000009 */
[----:B------:R-:W-:Y:S01]  /*4ad0*/  IMAD.MOV.U32 R18, RZ, RZ, -0x1 ;  /* 0xffffffffff127424 */ /* 0x000fe200078e00ff */
[C---:B------:R-:W-:Y:S02]  /*4ae0*/  ISETP.GT.U32.AND P1, PT, R8.reuse, 0x3f, PT ;  /* 0x0000003f0800780c */ /* 0x040fe40003f24070 */
[----:B------:R-:W-:Y:S02]  /*4af0*/  SHF.R.U32.HI R2, RZ, 0x6, R8 ;  /* 0x00000006ff027819 */ /* 0x000fe40000011608 */
[----:B------:R-:W-:-:S02]  /*4b00*/  LOP3.LUT R8, R8, 0x3f, RZ, 0xc0, !PT ;  /* 0x0000003f08087812 */ /* 0x000fc400078ec0ff */
[----:B------:R-:W0:Y:S01]  /*4b10*/  @P4 S2R R4, SR_CgaCtaId ;  /* 0x0000000000044919 */ /* 0x000e220000008800 */
[----:B------:R-:W-:Y:S02]  /*4b20*/  @P4 MOV R3, 0x400 ;  /* 0x0000040000034802 */ /* 0x000fe40000000f00 */
[----:B------:R-:W-:-:S04]  /*4b30*/  LOP3.LUT R2, R2, 0x1, RZ, 0xc0, !PT ;  /* 0x0000000102027812 */ /* 0x000fc800078ec0ff */
[----:B------:R-:W-:Y:S02]  /*4b40*/  ISETP.NE.U32.AND P2, PT, R2, 0x1, PT ;  /* 0x000000010200780c */ /* 0x000fe40003f45070 */
[----:B0-----:R-:W-:Y:S01]  /*4b50*/  @P4 LEA R3, R4, R3, 0x18 ;  /* 0x0000000304034211 */ /* 0x001fe200078ec0ff */
[----:B------:R-:W-:-:S03]  /*4b60*/  IMAD.U32 R4, RZ, RZ, UR39 ;  /* 0x00000027ff047e24 */ /* 0x000fc6000f8e00ff */
[----:B------:R0:W-:Y:S01]  /*4b70*/  @P4 SYNCS.ARRIVE.TRANS64.A1T0 RZ, [R3+URZ+0x438], RZ ;  /* 0x000438ff03ff49a7 */ /* 0x0001e2000810003f */
[----:B------:R-:W-:Y:S02]  /*4b80*/  IADD3 R16, P4, R16, UR54, RZ ;  /* 0x0000003610107c10 */ /* 0x000fe4000ff9e0ff */
[----:B------:R-:W-:Y:S02]  /*4b90*/  ISETP.LT.U32.AND P1, PT, R4, 0x40, P1 ;  /* 0x000000400400780c */ /* 0x000fe40000f21070 */
[----:B------:R-:W-:Y:S02]  /*4ba0*/  IADD3.X R17, R17, UR37, RZ, P4, !PT ;  /* 0x0000002511117c10 */ /* 0x000fe4000a7fe4ff */
[----:B------:R-:W-:Y:S02]  /*4bb0*/  ISETP.GE.U32.AND P4, PT, R16, UR8, PT ;  /* 0x0000000810007c0c */ /* 0x000fe4000bf86070 */
[----:B0-----:R-:W-:Y:S02]  /*4bc0*/  SEL R3, RZ, 0x1, !P1 ;  /* 0x00000001ff037807 */ /* 0x001fe40004800000 */
[----:B------:R-:W-:-:S02]  /*4bd0*/  ISETP.GE.U32.AND.EX P1, PT, R17, UR9, PT, P4 ;  /* 0x0000000911007c0c */ /* 0x000fc4000bf26140 */
[----:B------:R-:W-:-:S04]  /*4be0*/  ISETP.GT.U32.AND P2, PT, R4, 0x3f, !P2 ;  /* 0x0000003f0400780c */ /* 0x000fc80005744070 */
[----:B------:R-:W-:-:S04]  /*4bf0*/  SEL R2, RZ, 0x1, !P2 ;  /* 0x00000001ff027807 */ /* 0x000fc80005000000 */
[--C-:B------:R-:W-:Y:S01]  /*4c00*/  LOP3.LUT R0, R2, R0, R3.reuse, 0x96, !PT ;  /* 0x0000000002007212 */ /* 0x100fe200078e9603 */
[----:B------:R-:W-:Y:S01]  /*4c10*/  IMAD.MOV.U32 R2, RZ, RZ, -0x1 ;  /* 0xffffffffff027424 */ /* 0x000fe200078e00ff */
[----:B------:R-:W-:Y:S01]  /*4c20*/  PRMT R3, RZ, 0x7610, R3 ;  /* 0x00007610ff037816 */ /* 0x000fe20000000003 */
[----:B------:R-:W-:Y:S06]  /*4c30*/  @P1 BRA `(.L_x_96) ;  /* 0x00000004005c1947 */ /* 0x000fec0003800000 */
[----:B------:R-:W0:Y:S01]  /*4c40*/  S2UR UR7, SR_CTAID.X ;  /* 0x00000000000779c3 */ /* 0x000e220000002500 */
[----:B------:R-:W-:Y:S01]  /*4c50*/  ULDC.64 UR8, c[0x0][0x628] ;  /* 0x00018a0000087ab9 */ /* 0x000fe20000000a00 */
[----:B------:R-:W-:Y:S01]  /*4c60*/  ULDC UR10, c[0x0][0x150] ;  /* 0x00005400000a7ab9 */ /* 0x000fe20000000800 */
[----:B------:R-:W-:Y:S01]  /*4c70*/  ISETP.NE.U32.AND P1, PT, RZ, UR8, PT ;  /* 0x00000008ff007c0c */ /* 0x000fe2000bf25070 */
[----:B------:R-:W-:Y:S01]  /*4c80*/  ULDC UR11, c[0x0][0x630] ;  /* 0x00018c00000b7ab9 */ /* 0x000fe20000000800 */
[----:B------:R-:W-:Y:S01]  /*4c90*/  ULDC UR13, c[0x0][0x154] ;  /* 0x00005500000d7ab9 */ /* 0x000fe20000000800 */
[----:B------:R-:W-:Y:S01]  /*4ca0*/  IMAD.MOV.U32 R2, RZ, RZ, R16 ;  /* 0x000000ffff027224 */ /* 0x000fe200078e0010 */
[----:B------:R-:W-:Y:S01]  /*4cb0*/  ISETP.NE.AND.EX P1, PT, RZ, UR9, PT, P1 ;  /* 0x00000009ff007c0c */ /* 0x000fe2000bf25310 */
[----:B------:R-:W1:Y:S01]  /*4cc0*/  S2UR UR12, SR_CTAID.Y ;  /* 0x00000000000c79c3 */ /* 0x000e620000002600 */
[----:B0-----:R-:W-:-:S05]  /*4cd0*/  I2FP.F32.U32 R3, UR7 ;  /* 0x0000000700037c45 */ /* 0x001fca0008201000 */
[----:B------:R-:W-:Y:S01]  /*4ce0*/  FMUL R12, R3, UR10 ;  /* 0x0000000a030c7c20 */ /* 0x000fe20008400000 */
[----:B------:R-:W-:-:S05]  /*4cf0*/  IMAD.MOV.U32 R3, RZ, RZ, R17 ;  /* 0x000000ffff037224 */ /* 0x000fca00078e0011 */
[----:B------:R-:W-:Y:S05]  /*4d00*/  @!P1 BRA `(.L_x_97) ;  /* 0x0000000000289947 */ /* 0x000fea0003800000 */
[----:B------:R-:W-:Y:S02]  /*4d10*/  ULDC UR10, c[0x0][0x634] ;  /* 0x00018d00000a7ab9 */ /* 0x000fe40000000800 */
[----:B------:R-:W-:-:S05]  /*4d20*/  IADD3 R7, P1, R16, UR10, RZ ;  /* 0x0000000a10077c10 */ /* 0x000fca000ff3e0ff */
[----:B------:R-:W-:-:S04]  /*4d30*/  IMAD.X R11, RZ, RZ, R17, P1 ;  /* 0x000000ffff0b7224 */ /* 0x000fc800008e0611 */
[----:B------:R-:W-:-:S04]  /*4d40*/  IMAD.WIDE.U32 R4, R11, UR8, RZ ;  /* 0x000000080b047c25 */ /* 0x000fc8000f8e00ff */
[----:B------:R-:W-:-:S04]  /*4d50*/  IMAD.WIDE.U32 R4, P1, R7, UR9, R4 ;  /* 0x0000000907047c25 */ /* 0x000fc8000f820004 */
[----:B------:R-:W-:-:S04]  /*4d60*/  IMAD.WIDE.U32 R6, R7, UR8, RZ ;  /* 0x0000000807067c25 */ /* 0x000fc8000f8e00ff */
[----:B------:R-:W-:Y:S01]  /*4d70*/  IMAD.X R3, RZ, RZ, RZ, P1 ;  /* 0x000000ffff037224 */ /* 0x000fe200008e06ff */
[----:B------:R-:W-:Y:S01]  /*4d80*/  IADD3 RZ, P1, R7, R4, RZ ;  /* 0x0000000407ff7210 */ /* 0x000fe20007f3e0ff */
[----:B------:R-:W-:-:S04]  /*4d90*/  IMAD.MOV.U32 R2, RZ, RZ, R5 ;  /* 0x000000ffff027224 */ /* 0x000fc800078e0005 */
[----:B------:R-:W-:-:S08]  /*4da0*/  IMAD.WIDE.U32.X R2, R11, UR9, R2, P1 ;  /* 0x000000090b027c25 */ /* 0x000fd000088e0402 */
.L_x_97:
[--C-:B------:R-:W-:Y:S01]  /*4db0*/  SHF.R.U64 R10, R2, UR11, R3.reuse ;  /* 0x0000000b020a7c19 */ /* 0x100fe20008001203 */
[----:B------:R-:W0:Y:S01]  /*4dc0*/  F2I.U32.TRUNC.NTZ R12, R12 ;  /* 0x0000000c000c7305 */ /* 0x000e22000020f000 */
[----:B------:R-:W-:Y:S01]  /*4dd0*/  SHF.R.U32.HI R2, RZ, UR11, R3 ;  /* 0x0000000bff027c19 */ /* 0x000fe20008011603 */
[----:B------:R-:W-:Y:S01]  /*4de0*/  ULDC.64 UR8, c[0x0][0x620] ;  /* 0x0001880000087ab9 */ /* 0x000fe20000000a00 */
[----:B------:R-:W-:Y:S01]  /*4df0*/  IADD3 R5, P1, RZ, -R10, RZ ;  /* 0x8000000aff057210 */ /* 0x000fe20007f3e0ff */
[----:B------:R-:W-:Y:S01]  /*4e00*/  ULDC.64 UR14, c[0x0][0x640] ;  /* 0x00019000000e7ab9 */ /* 0x000fe20000000a00 */
[----:B-1----:R-:W-:Y:S01]  /*4e10*/  I2FP.F32.U32 R4, UR12 ;  /* 0x0000000c00047c45 */ /* 0x002fe20008201000 */
[----:B------:R-:W1:Y:S01]  /*4e20*/  LDC R14, c[0x0][0x610] ;  /* 0x00018400ff0e7b82 */ /* 0x000e620000000800 */
[----:B------:R-:W-:Y:S01]  /*4e30*/  ULDC UR11, c[0x0][0x658] ;  /* 0x00019600000b7ab9 */ /* 0x000fe20000000800 */
[----:B------:R-:W-:Y:S01]  /*4e40*/  IMAD.X R2, RZ, RZ, ~R2, P1 ;  /* 0x000000ffff027224 */ /* 0x000fe200008e0e02 */
[----:B------:R-:W-:Y:S01]  /*4e50*/  ISETP.NE.U32.AND P1, PT, RZ, UR14, PT ;  /* 0x0000000eff007c0c */ /* 0x000fe2000bf25070 */
[----:B------:R-:W-:Y:S01]  /*4e60*/  FMUL R6, R4, UR13 ;  /* 0x0000000d04067c20 */ /* 0x000fe20008400000 */
[----:B------:R-:W-:Y:S01]  /*4e70*/  ULDC UR13, c[0x0][0x648] ;  /* 0x00019200000d7ab9 */ /* 0x000fe20000000800 */
[----:B------:R-:W-:Y:S01]  /*4e80*/  IMAD R4, R2, UR8, RZ ;  /* 0x0000000802047c24 */ /* 0x000fe2000f8e02ff */
[----:B------:R-:W-:Y:S01]  /*4e90*/  ISETP.NE.AND.EX P1, PT, RZ, UR15, PT, P1 ;  /* 0x0000000fff007c0c */ /* 0x000fe2000bf25310 */
[C---:B------:R-:W-:Y:S01]  /*4ea0*/  IMAD.WIDE.U32 R2, R5.reuse, UR8, R16 ;  /* 0x0000000805027c25 */ /* 0x040fe2000f8e0010 */
[----:B0-----:R-:W-:Y:S01]  /*4eb0*/  R2UR UR8, R12 ;  /* 0x000000000c0872ca */ /* 0x001fe200000e0000 */
[----:B------:R-:W0:Y:S02]  /*4ec0*/  F2I.U32.TRUNC.NTZ R6, R6 ;  /* 0x0000000600067305 */ /* 0x000e24000020f000 */
[----:B------:R-:W-:Y:S01]  /*4ed0*/  IMAD R5, R5, UR9, R4 ;  /* 0x0000000905057c24 */ /* 0x000fe2000f8e0204 */
[----:B------:R-:W-:-:S03]  /*4ee0*/  ULDC UR9, c[0x0][0x618] ;  /* 0x0001860000097ab9 */ /* 0x000fc60000000800 */
[----:B------:R-:W-:-:S05]  /*4ef0*/  IMAD.IADD R3, R3, 0x1, R5 ;  /* 0x0000000103037824 */ /* 0x000fca00078e0205 */
[--C-:B------:R-:W-:Y:S02]  /*4f00*/  SHF.R.U64 R12, R2, UR9, R3.reuse ;  /* 0x00000009020c7c19 */ /* 0x100fe40008001203 */
[----:B------:R-:W-:Y:S01]  /*4f10*/  SHF.R.U32.HI R3, RZ, UR9, R3 ;  /* 0x00000009ff037c19 */ /* 0x000fe20008011603 */
[----:B------:R-:W-:Y:S01]  /*4f20*/  ULDC UR9, c[0x0][0x608] ;  /* 0x0001820000097ab9 */ /* 0x000fe20000000800 */
[----:B0-----:R-:W-:Y:S02]  /*4f30*/  R2UR UR10, R6 ;  /* 0x00000000060a72ca */ /* 0x001fe400000e0000 */
[--C-:B------:R-:W-:Y:S02]  /*4f40*/  SHF.R.U64 R13, R12, UR9, R3.reuse ;  /* 0x000000090c0d7c19 */ /* 0x100fe40008001203 */
[----:B------:R-:W-:Y:S01]  /*4f50*/  SHF.R.U32.HI R2, RZ, UR9, R3 ;  /* 0x00000009ff027c19 */ /* 0x000fe20008011603 */
[----:B------:R-:W-:-:S03]  /*4f60*/  UIADD3 UR9, -UR8, URZ, URZ ;  /* 0x0000003f08097290 */ /* 0x000fc6000fffe13f */
[--C-:B------:R-:W-:Y:S01]  /*4f70*/  SHF.R.U64 R15, R13, UR11, R2.reuse ;  /* 0x0000000b0d0f7c19 */ /* 0x100fe20008001202 */
[----:B------:R-:W-:Y:S01]  /*4f80*/  ULDC UR8, c[0x0][0x144] ;  /* 0x0000510000087ab9 */ /* 0x000fe20000000800 */
[----:B------:R-:W-:-:S03]  /*4f90*/  SHF.R.U32.HI R3, RZ, UR11, R2 ;  /* 0x0000000bff037c19 */ /* 0x000fc60008011602 */
[----:B------:R-:W-:Y:S01]  /*4fa0*/  IMAD.MOV.U32 R2, RZ, RZ, R15 ;  /* 0x000000ffff027224 */ /* 0x000fe200078e000f */
[----:B------:R-:W-:Y:S06]  /*4fb0*/  @!P1 BRA `(.L_x_98) ;  /* 0x0000000000289947 */ /* 0x000fec0003800000 */
        /* <DEDUP_REMOVED lines=10> */
.L_x_98:
[----:B------:R-:W-:Y:S01]  /*5060*/  UISETP.NE.AND UP0, UPT, UR38, URZ, UPT ;  /* 0x0000003f2600728c */ /* 0x000fe2000bf05270 */
[----:B------:R-:W-:Y:S01]  /*5070*/  SHF.R.U64 R3, R2, UR13, R3 ;  /* 0x0000000d02037c19 */ /* 0x000fe20008001203 */
[----:B------:R-:W-:Y:S01]  /*5080*/  UIADD3 UR10, -UR10, URZ, URZ ;  /* 0x0000003f0a0a7290 */ /* 0x000fe2000fffe13f */
[----:B------:R-:W-:Y:S01]  /*5090*/  LOP3.LUT R2, R13, UR6, RZ, 0xc0, !PT ;  /* 0x000000060d027c12 */ /* 0x000fe2000f8ec0ff */
[----:B------:R-:W-:Y:S02]  /*50a0*/  UIMAD UR7, UR8, UR9, UR7 ;  /* 0x00000009080772a4 */ /* 0x000fe4000f8e0207 */
[----:B------:R-:W-:Y:S01]  /*50b0*/  IMAD.MOV R4, RZ, RZ, -R3 ;  /* 0x000000ffff047224 */ /* 0x000fe200078e0a03 */
[----:B------:R-:W-:Y:S01]  /*50c0*/  ULDC UR8, c[0x0][0x148] ;  /* 0x0000520000087ab9 */ /* 0x000fe20000000800 */
[----:B------:R-:W-:Y:S01]  /*50d0*/  IMAD R19, R3, UR5, R2 ;  /* 0x0000000503137c24 */ /* 0x000fe2000f8e0202 */
[----:B------:R-:W-:Y:S02]  /*50e0*/  LOP3.LUT R3, R12, UR4, RZ, 0xc0, !PT ;  /* 0x000000040c037c12 */ /* 0x000fe4000f8ec0ff */
[----:B------:R-:W-:Y:S01]  /*50f0*/  @UP0 UIMAD UR7, UR8, UR10, UR12 ;  /* 0x0000000a080702a4 */ /* 0x000fe2000f8e020c */
[----:B------:R-:W-:-:S02]  /*5100*/  PLOP3.LUT P1, PT, PT, PT, UP0, 0x80, 0x0 ;  /* 0x000000000000781c */ /* 0x000fc40003f2f008 */
[----:B------:R-:W-:Y:S02]  /*5110*/  ULDC UR8, c[0x0][0x638] ;  /* 0x00018e0000087ab9 */ /* 0x000fe40000000800 */
[----:B------:R-:W-:Y:S02]  /*5120*/  IMAD R2, R4, UR8, R15 ;  /* 0x0000000804027c24 */ /* 0x000fe4000f8e020f */
[----:B-1----:R-:W-:Y:S01]  /*5130*/  IMAD R19, R19, R14, UR7 ;  /* 0x0000000713137e24 */ /* 0x002fe2000f8e020e */
[----:B------:R-:W-:Y:S01]  /*5140*/  ULDC UR7, c[0x0][0x600] ;  /* 0x0001800000077ab9 */ /* 0x000fe20000000800 */
[----:B------:R-:W-:Y:S02]  /*5150*/  IMAD.MOV.U32 R4, RZ, RZ, 0x1 ;  /* 0x00000001ff047424 */ /* 0x000fe400078e00ff */
[----:B------:R-:W-:-:S03]  /*5160*/  IMAD R2, R2, UR7, R3 ;  /* 0x0000000702027c24 */ /* 0x000fc6000f8e0203 */
[----:B------:R-:W-:Y:S02]  /*5170*/  PRMT R3, R4, 0x7610, R3 ;  /* 0x0000761004037816 */ /* 0x000fe40000000003 */
[----:B------:R-:W-:Y:S02]  /*5180*/  SEL R18, R2, R19, !P1 ;  /* 0x0000001302127207 */ /* 0x000fe40004800000 */
[----:B------:R-:W-:Y:S01]  /*5190*/  SEL R19, R19, R2, !P1 ;  /* 0x0000000213137207 */ /* 0x000fe20004800000 */
[----:B------:R-:W-:-:S07]  /*51a0*/  IMAD.MOV.U32 R2, RZ, RZ, R10 ;  /* 0x000000ffff027224 */ /* 0x000fce00078e000a */
.L_x_96:
[----:B------:R-:W-:Y:S05]  /*51b0*/  BSYNC B1 ;  /* 0x0000000000017941 */ /* 0x000fea0003800000 */
.L_x_95:
[----:B------:R-:W-:-:S13]  /*51c0*/  LOP3.LUT P1, RZ, R3, 0xff, RZ, 0xc0, !PT ;  /* 0x000000ff03ff7812 */ /* 0x000fda000782c0ff */
[----:B------:R-:W-:Y:S05]  /*51d0*/  @P1 BRA `(.L_x_99) ;  /* 0xfffffff400301947 */ /* 0x000fea000383ffff */
[----:B------:R-:W-:Y:S05]  /*51e0*/  BSYNC B0 ;  /* 0x0000000000007941 */ /* 0x000fea0003800000 */
.L_x_87:
[----:B------:R-:W-:-:S03]  /*51f0*/  UMOV UR7, 0xffffffff ;  /* 0xffffffff00077882 */ /* 0x000fc60000000000 */
[----:B------:R-:W-:Y:S05]  /*5200*/  BRA.DIV UR7, `(.L_x_100) ;  /* 0x0000002607b47947 */ /* 0x000fea000b800000 */
[----:B------:R-:W-:-:S13]  /*5210*/  ELECT P6, URZ, PT ;  /* 0x00000000003f782f */ /* 0x000fda00038c0000 */
.L_x_176:
[----:B------:R-:W-:Y:S04]  /*5220*/  BSSY B0, `(.L_x_101) ;  /* 0x0000248000007945 */ /* 0x000fe80003800000 */
[----:B------:R-:W-:Y:S05]  /*5230*/  @!P6 BRA `(.L_x_102) ;  /* 0x000000240018e947 */ /* 0x000fea0003800000 */
[----:B------:R-:W-:-:S04]  /*5240*/  ULOP3.LUT UR7, UR36, 0x2, URZ, 0xfc, !UPT ;  /* 0x0000000224077892 */ /* 0x000fc8000f8efc3f */
[----:B------:R-:W-:-:S06]  /*5250*/  UISETP.NE.AND UP0, UPT, UR7, 0x3, UPT ;  /* 0x000000030700788c */ /* 0x000fcc000bf05270 */
[----:B------:R-:W-:-:S13]  /*5260*/  PLOP3.LUT P0, PT, PT, PT, UP0, 0x80, 0x0 ;  /* 0x000000000000781c */ /* 0x000fda0003f0f008 */
[----:B------:R-:W-:Y:S05]  /*5270*/  @!P0 BRA `(.L_x_103) ;  /* 0x0000000000048947 */ /* 0x000fea0003800000 */
[----:B------:R-:W-:Y:S01]  /*5280*/  BPT.TRAP 0x1 ;  /* 0x000000040000795c */ /* 0x000fe20000300000 */
.L_x_103:
[----:B------:R-:W0:Y:S01]  /*5290*/  S2R R3, SR_CgaCtaId ;  /* 0x0000000000037919 */ /* 0x000e220000008800 */
[----:B------:R-:W-:-:S04]  /*52a0*/  MOV R2, 0x400 ;  /* 0x0000040000027802 */ /* 0x000fc80000000f00 */
[----:B0-----:R-:W-:Y:S02]  /*52b0*/  LEA R3, R3, R2, 0x18 ;  /* 0x0000000203037211 */ /* 0x001fe400078ec0ff */
[----:B------:R-:W-:-:S03]  /*52c0*/  SHF.L.U32 R2, R0, 0x1f, RZ ;  /* 0x0000001f00027819 */ /* 0x000fc600000006ff */
[----:B------:R-:W-:-:S04]  /*52d0*/  VIADD R3, R3, 0x200 ;  /* 0x0000020003037836 */ /* 0x000fc80000000000 */
[C---:B------:R-:W-:Y:S02]  /*52e0*/  IMAD R7, R8.reuse, 0x8, R3 ;  /* 0x0000000808077824 */ /* 0x040fe400078e0203 */
[----:B------:R-:W-:Y:S02]  /*52f0*/  VIADD R8, R8, 0x1 ;  /* 0x0000000108087836 */ /* 0x000fe40000000000 */
[----:B------:R-:W0:Y:S03]  /*5300*/  SYNCS.PHASECHK.TRANS64.TRYWAIT P0, [R7+URZ], R2 ;  /* 0x00000002070075a7 */ /* 0x000e26000800017f */
[----:B------:R-:W-:-:S04]  /*5310*/  ISETP.NE.AND P1, PT, R8, 0x40, PT ;  /* 0x000000400800780c */ /* 0x000fc80003f25270 */
[----:B------:R-:W-:Y:S02]  /*5320*/  SEL R5, RZ, 0x1, P1 ;  /* 0x00000001ff057807 */ /* 0x000fe40000800000 */
[----:B------:R-:W-:Y:S02]  /*5330*/  SEL R8, R8, RZ, P1 ;  /* 0x000000ff08087207 */ /* 0x000fe40000800000 */
[----:B------:R-:W-:-:S03]  /*5340*/  LOP3.LUT R5, R0, R5, RZ, 0x3c, !PT ;  /* 0x0000000500057212 */ /* 0x000fc600078e3cff */
[----:B------:R-:W-:Y:S01]  /*5350*/  IMAD R9, R8, 0x8, R3 ;  /* 0x0000000808097824 */ /* 0x000fe200078e0203 */
[----:B------:R-:W-:Y:S01]  /*5360*/  SHF.L.U32 R4, R5, 0x1f, RZ ;  /* 0x0000001f05047819 */ /* 0x000fe200000006ff */
[----:B0-----:R-:W-:Y:S06]  /*5370*/  @!P0 BRA `(.L_x_104) ;  /* 0x0000002400788947 */ /* 0x001fec0003800000 */
.L_x_177:
[----:B------:R-:W1:Y:S01]  /*5380*/  SYNCS.PHASECHK.TRANS64.TRYWAIT P0, [R9+URZ], R4 ;  /* 0x00000004090075a7 */ /* 0x000e62000800017f */
[----:B------:R-:W-:-:S05]  /*5390*/  VIADD R0, R8, 0x1 ;  /* 0x0000000108007836 */ /* 0x000fca0000000000 */
[----:B------:R-:W-:-:S04]  /*53a0*/  ISETP.NE.AND P1, PT, R0, 0x40, PT ;  /* 0x000000400000780c */ /* 0x000fc80003f25270 */
[----:B0-----:R-:W-:Y:S02]  /*53b0*/  SEL R2, RZ, 0x1, P1 ;  /* 0x00000001ff027807 */ /* 0x001fe40000800000 */
[----:B------:R-:W-:Y:S02]  /*53c0*/  SEL R0, R0, RZ, P1 ;  /* 0x000000ff00007207 */ /* 0x000fe40000800000 */
[----:B------:R-:W-:-:S03]  /*53d0*/  LOP3.LUT R7, R5, R2, RZ, 0x3c, !PT ;  /* 0x0000000205077212 */ /* 0x000fc600078e3cff */
[----:B------:R-:W-:Y:S01]  /*53e0*/  IMAD R6, R0, 0x8, R3 ;  /* 0x0000000800067824 */ /* 0x000fe200078e0203 */
[----:B------:R-:W-:Y:S01]  /*53f0*/  SHF.L.U32 R5, R7, 0x1f, RZ ;  /* 0x0000001f07057819 */ /* 0x000fe200000006ff */
[----:B-1----:R-:W-:Y:S06]  /*5400*/  @!P0 BRA `(.L_x_105) ;  /* 0x0000002400688947 */ /* 0x002fec0003800000 */
.L_x_178:
[----:B------:R-:W1:Y:S01]  /*5410*/  SYNCS.PHASECHK.TRANS64.TRYWAIT P0, [R6+URZ], R5 ;  /* 0x00000005060075a7 */ /* 0x000e62000800017f */
[----:B------:R-:W-:-:S05]  /*5420*/  VIADD R0, R0, 0x1 ;  /* 0x0000000100007836 */ /* 0x000fca0000000000 */
[----:B------:R-:W-:-:S04]  /*5430*/  ISETP.NE.AND P1, PT, R0, 0x40, PT ;  /* 0x000000400000780c */ /* 0x000fc80003f25270 */
[----:B------:R-:W-:Y:S02]  /*5440*/  SEL R2, RZ, 0x1, P1 ;  /* 0x00000001ff027807 */ /* 0x000fe40000800000 */
[----:B------:R-:W-:Y:S02]  /*5450*/  SEL R0, R0, RZ, P1 ;  /* 0x000000ff00007207 */ /* 0x000fe40000800000 */
[----:B------:R-:W-:-:S03]  /*5460*/  LOP3.LUT R7, R7, R2, RZ, 0x3c, !PT ;  /* 0x0000000207077212 */ /* 0x000fc600078e3cff */
[----:B0-----:R-:W-:Y:S01]  /*5470*/  IMAD R9, R0, 0x8, R3 ;  /* 0x0000000800097824 */ /* 0x001fe200078e0203 */
[----:B------:R-:W-:Y:S01]  /*5480*/  SHF.L.U32 R4, R7, 0x1f, RZ ;  /* 0x0000001f07047819 */ /* 0x000fe200000006ff */
[----:B-1----:R-:W-:Y:S06]  /*5490*/  @!P0 BRA `(.L_x_106) ;  /* 0x0000002400588947 */ /* 0x002fec0003800000 */
.L_x_179:
        /* <DEDUP_REMOVED lines=9> */
.L_x_180:
        /* <DEDUP_REMOVED lines=9> */
.L_x_181:
        /* <DEDUP_REMOVED lines=9> */
.L_x_182:
        /* <DEDUP_REMOVED lines=9> */
.L_x_183:
        /* <DEDUP_REMOVED lines=9> */
.L_x_184:
        /* <DEDUP_REMOVED lines=9> */
.L_x_185:
        /* <DEDUP_REMOVED lines=9> */
.L_x_186:
        /* <DEDUP_REMOVED lines=9> */
.L_x_187:
        /* <DEDUP_REMOVED lines=9> */
.L_x_188:
        /* <DEDUP_REMOVED lines=9> */
.L_x_189:
        /* <DEDUP_REMOVED lines=9> */
.L_x_190:
        /* <DEDUP_REMOVED lines=9> */
.L_x_191:
        /* <DEDUP_REMOVED lines=9> */
.L_x_192:
        /* <DEDUP_REMOVED lines=9> */
.L_x_193:
        /* <DEDUP_REMOVED lines=9> */
.L_x_194:
        /* <DEDUP_REMOVED lines=9> */
.L_x_195:
        /* <DEDUP_REMOVED lines=9> */
.L_x_196:
        /* <DEDUP_REMOVED lines=9> */
.L_x_197:
        /* <DEDUP_REMOVED lines=9> */
.L_x_198:
        /* <DEDUP_REMOVED lines=9> */
.L_x_199:
        /* <DEDUP_REMOVED lines=9> */
.L_x_200:
        /* <DEDUP_REMOVED lines=9> */
.L_x_201:
        /* <DEDUP_REMOVED lines=9> */
.L_x_202:
        /* <DEDUP_REMOVED lines=9> */
.L_x_203:
        /* <DEDUP_REMOVED lines=9> */
.L_x_204:
        /* <DEDUP_REMOVED lines=9> */
.L_x_205:
        /* <DEDUP_REMOVED lines=9> */
.L_x_206:
        /* <DEDUP_REMOVED lines=9> */
.L_x_207:
        /* <DEDUP_REMOVED lines=9> */
.L_x_208:
        /* <DEDUP_REMOVED lines=9> */
.L_x_209:
        /* <DEDUP_REMOVED lines=9> */
.L_x_210:
        /* <DEDUP_REMOVED lines=9> */
.L_x_211:
        /* <DEDUP_REMOVED lines=9> */
.L_x_212:
        /* <DEDUP_REMOVED lines=9> */
.L_x_213:
        /* <DEDUP_REMOVED lines=9> */
.L_x_214:
        /* <DEDUP_REMOVED lines=9> */
.L_x_215:
        /* <DEDUP_REMOVED lines=9> */
.L_x_216:
        /* <DEDUP_REMOVED lines=9> */
.L_x_217:
        /* <DEDUP_REMOVED lines=9> */
.L_x_218:
        /* <DEDUP_REMOVED lines=9> */
.L_x_219:
        /* <DEDUP_REMOVED lines=9> */
.L_x_220:
        /* <DEDUP_REMOVED lines=9> */
.L_x_221:
        /* <DEDUP_REMOVED lines=9> */
.L_x_222:
        /* <DEDUP_REMOVED lines=9> */
.L_x_223:
        /* <DEDUP_REMOVED lines=9> */
.L_x_224:
        /* <DEDUP_REMOVED lines=9> */
.L_x_225:
        /* <DEDUP_REMOVED lines=9> */
.L_x_226:
        /* <DEDUP_REMOVED lines=9> */
.L_x_227:
        /* <DEDUP_REMOVED lines=9> */
.L_x_228:
        /* <DEDUP_REMOVED lines=9> */
.L_x_229:
        /* <DEDUP_REMOVED lines=9> */
.L_x_230:
        /* <DEDUP_REMOVED lines=9> */
.L_x_231:
        /* <DEDUP_REMOVED lines=9> */
.L_x_232:
        /* <DEDUP_REMOVED lines=9> */
.L_x_233:
        /* <DEDUP_REMOVED lines=9> */
.L_x_234:
        /* <DEDUP_REMOVED lines=9> */
.L_x_235:
        /* <DEDUP_REMOVED lines=9> */
.L_x_236:
        /* <DEDUP_REMOVED lines=9> */
.L_x_237:
        /* <DEDUP_REMOVED lines=9> */
.L_x_238:
[----:B------:R-:W1:Y:S01]  /*75d0*/  SYNCS.PHASECHK.TRANS64.TRYWAIT P0, [R6+URZ], R5 ;  /* 0x00000005060075a7 */ /* 0x000e62000800017f */
[----:B------:R-:W-:-:S05]  /*75e0*/  VIADD R0, R0, 0x1 ;  /* 0x0000000100007836 */ /* 0x000fca0000000000 */
[----:B------:R-:W-:-:S04]  /*75f0*/  ISETP.NE.AND P1, PT, R0, 0x40, PT ;  /* 0x000000400000780c */ /* 0x000fc80003f25270 */
[----:B------:R-:W-:Y:S02]  /*7600*/  SEL R2, RZ, 0x1, P1 ;  /* 0x00000001ff027807 */ /* 0x000fe40000800000 */
[----:B------:R-:W-:Y:S02]  /*7610*/  SEL R0, R0, RZ, P1 ;  /* 0x000000ff00007207 */ /* 0x000fe40000800000 */
[----:B------:R-:W-:Y:S01]  /*7620*/  LOP3.LUT R2, R7, R2, RZ, 0x3c, !PT ;  /* 0x0000000207027212 */ /* 0x000fe200078e3cff */
[----:B-1----:R-:W-:Y:S06]  /*7630*/  @!P0 BRA `(.L_x_166) ;  /* 0x0000001400a08947 */ /* 0x002fec0003800000 */
.L_x_239:
[----:B------:R-:W-:Y:S01]  /*7640*/  IMAD R3, R0, 0x8, R3 ;  /* 0x0000000800037824 */ /* 0x000fe200078e0203 */
[----:B------:R-:W-:-:S07]  /*7650*/  SHF.L.U32 R0, R2, 0x1f, RZ ;  /* 0x0000001f02007819 */ /* 0x000fce00000006ff */
.L_x_167:
[----:B--2---:R2:W3:Y:S02]  /*7660*/  SYNCS.PHASECHK.TRANS64.TRYWAIT P0, [R3+URZ], R0 ;  /* 0x00000000030075a7 */ /* 0x0044e4000800017f */
[----:B---3--:R-:W-:Y:S05]  /*7670*/  @!P0 NANOSLEEP.SYNCS 0x989680 ;  /* 0x009896800000895d */ /* 0x008fea0003900000 */
[----:B------:R-:W3:Y:S02]  /*7680*/  @!P0 SYNCS.PHASECHK.TRANS64 P0, [R3+URZ], R0 ;  /* 0x00000000030085a7 */ /* 0x000ee4000800007f */
[----:B---3--:R-:W-:Y:S05]  /*7690*/  @!P0 BRA `(.L_x_167) ;  /* 0xfffffffc00f08947 */ /* 0x008fea000383ffff */
.L_x_102:
[----:B------:R-:W-:Y:S05]  /*76a0*/  BSYNC B0 ;  /* 0x0000000000007941 */ /* 0x000fea0003800000 */
.L_x_101:
[----:B------:R-:W-:Y:S05]  /*76b0*/  EXIT ;  /* 0x000000000000794d */ /* 0x000fea0003800000 */
.L_x_15:
[----:B0-----:R0:W1:Y:S02]  /*76c0*/  SYNCS.PHASECHK.TRANS64.TRYWAIT P0, [R55+URZ+-0x8], R0 ;  /* 0xfffff800370075a7 */ /* 0x001064000800017f */
[----:B-1----:R-:W-:Y:S05]  /*76d0*/  @!P0 NANOSLEEP.SYNCS 0x989680 ;  /* 0x009896800000895d */ /* 0x002fea0003900000 */
[----:B------:R-:W1:Y:S02]  /*76e0*/  @!P0 SYNCS.PHASECHK.TRANS64 P0, [R55+URZ+-0x8], R0 ;  /* 0xfffff800370085a7 */ /* 0x000e64000800007f */
[----:B-1----:R-:W-:Y:S05]  /*76f0*/  @!P0 BRA `(.L_x_15) ;  /* 0xfffffffc00f08947 */ /* 0x002fea000383ffff */
[----:B------:R-:W-:Y:S05]  /*7700*/  BRA `(.L_x_168) ;  /* 0xffffffa400d87947 */ /* 0x000fea000383ffff */
.L_x_20:
[----:B-1----:R1:W2:Y:S02]  /*7710*/  SYNCS.PHASECHK.TRANS64.TRYWAIT P1, [R3+URZ], R0 ;  /* 0x00000000030075a7 */ /* 0x0022a4000802017f */
[----:B--2---:R-:W-:Y:S05]  /*7720*/  @!P1 NANOSLEEP.SYNCS 0x989680 ;  /* 0x009896800000995d */ /* 0x004fea0003900000 */
[----:B------:R-:W2:Y:S02]  /*7730*/  @!P1 SYNCS.PHASECHK.TRANS64 P1, [R3+URZ], R0 ;  /* 0x00000000030095a7 */ /* 0x000ea4000802007f */
[----:B--2---:R-:W-:Y:S05]  /*7740*/  @!P1 BRA `(.L_x_20) ;  /* 0xfffffffc00f09947 */ /* 0x004fea000383ffff */
[----:B------:R-:W-:Y:S05]  /*7750*/  BRA `(.L_x_19) ;  /* 0xffffffa800487947 */ /* 0x000fea000383ffff */
.L_x_25:
[----:B-1----:R-:W-:-:S04]  /*7760*/  IMAD.U32 R4, RZ, RZ, UR4 ;  /* 0x00000004ff047e24 */ /* 0x002fc8000f8e00ff */
[----:B------:R1:W2:Y:S03]  /*7770*/  SYNCS.PHASECHK.TRANS64.TRYWAIT P1, [R4+URZ], R3 ;  /* 0x00000003040075a7 */ /* 0x0002a6000802017f */
[----:B--2---:R-:W-:Y:S05]  /*7780*/  @!P1 NANOSLEEP.SYNCS 0x989680 ;  /* 0x009896800000995d */ /* 0x004fea0003900000 */
[----:B------:R-:W2:Y:S02]  /*7790*/  @!P1 SYNCS.PHASECHK.TRANS64 P1, [R4+URZ], R3 ;  /* 0x00000003040095a7 */ /* 0x000ea4000802007f */
[----:B--2---:R-:W-:Y:S05]  /*77a0*/  @!P1 BRA `(.L_x_25) ;  /* 0xfffffffc00ec9947 */ /* 0x004fea000383ffff */
[----:B------:R-:W-:Y:S05]  /*77b0*/  BRA `(.L_x_24) ;  /* 0xffffffa800d47947 */ /* 0x000fea000383ffff */
.L_x_31:
[----:B-1----:R1:W2:Y:S02]  /*77c0*/  SYNCS.PHASECHK.TRANS64.TRYWAIT P0, [R55+URZ+0x8], R4 ;  /* 0x00000804370075a7 */ /* 0x0022a4000800017f */
[----:B--2---:R-:W-:Y:S05]  /*77d0*/  @!P0 NANOSLEEP.SYNCS 0x989680 ;  /* 0x009896800000895d */ /* 0x004fea0003900000 */
[----:B------:R-:W2:Y:S02]  /*77e0*/  @!P0 SYNCS.PHASECHK.TRANS64 P0, [R55+URZ+0x8], R4 ;  /* 0x00000804370085a7 */ /* 0x000ea4000800007f */
[----:B--2---:R-:W-:Y:S05]  /*77f0*/  @!P0 BRA `(.L_x_31) ;  /* 0xfffffffc00f08947 */ /* 0x004fea000383ffff */
[----:B------:R-:W-:Y:S05]  /*7800*/  BRA `(.L_x_169) ;  /* 0xffffffac00b07947 */ /* 0x000fea000383ffff */
.L_x_88:
[----:B------:R-:W-:Y:S01]  /*7810*/  BSSY B1, `(.L_x_170) ;  /* 0x0000006000017945 */ /* 0x000fe20003800000 */
[----:B------:R-:W-:-:S07]  /*7820*/  IMAD.MOV.U32 R15, RZ, RZ, -0x1 ;  /* 0xffffffffff0f7424 */ /* 0x000fce00078e00ff */
[----:B-----5:R-:W-:Y:S05]  /*7830*/  WARPSYNC.COLLECTIVE R15, `(.L_x_171) ;  /* 0x000000000f0c7348 */ /* 0x020fea0003c00000 */
[----:B------:R-:W-:Y:S02]  /*7840*/  ELECT P6, UR62, PT ;  /* 0x00000000003e782f */ /* 0x000fe400038c0000 */
[----:B------:R-:W-:Y:S01]  /*7850*/  MOV R14, UR62 ;  /* 0x0000003e000e7c02 */ /* 0x000fe20008000f00 */
[----:B-----5:R-:W-:Y:S10]  /*7860*/  ENDCOLLECTIVE ;  /* 0x000000000000791b */ /* 0x020ff40003800000 */
.L_x_171:
[----:B------:R-:W-:Y:S05]  /*7870*/  BSYNC B1 ;  /* 0x0000000000017941 */ /* 0x000fea0003800000 */
.L_x_170:
[----:B------:R-:W-:Y:S05]  /*7880*/  BRA `(.L_x_172) ;  /* 0xffffffcc00907947 */ /* 0x000fea000383ffff */
.L_x_91:
[----:B-1----:R1:W2:Y:S02]  /*7890*/  SYNCS.PHASECHK.TRANS64.TRYWAIT P1, [R10+URZ+0x200], R5 ;  /* 0x000200050a0075a7 */ /* 0x0022a4000802017f */
[----:B--2---:R-:W-:Y:S05]  /*78a0*/  @!P1 NANOSLEEP.SYNCS 0x989680 ;  /* 0x009896800000995d */ /* 0x004fea0003900000 */
[----:B------:R-:W2:Y:S02]  /*78b0*/  @!P1 SYNCS.PHASECHK.TRANS64 P1, [R10+URZ+0x200], R5 ;  /* 0x000200050a0095a7 */ /* 0x000ea4000802007f */
[----:B--2---:R-:W-:Y:S05]  /*78c0*/  @!P1 BRA `(.L_x_91) ;  /* 0xfffffffc00f09947 */ /* 0x004fea000383ffff */
[----:B------:R-:W-:Y:S05]  /*78d0*/  BRA `(.L_x_173) ;  /* 0xffffffcc00c47947 */ /* 0x000fea000383ffff */
.L_x_100:
[----:B------:R-:W-:Y:S01]  /*78e0*/  BSSY B0, `(.L_x_174) ;  /* 0x0000006000007945 */ /* 0x000fe20003800000 */
[----:B------:R-:W-:-:S07]  /*78f0*/  IMAD.MOV.U32 R15, RZ, RZ, -0x1 ;  /* 0xffffffffff0f7424 */ /* 0x000fce00078e00ff */
[----:B-----5:R-:W-:Y:S05]  /*7900*/  WARPSYNC.COLLECTIVE R15, `(.L_x_175) ;  /* 0x000000000f0c7348 */ /* 0x020fea0003c00000 */
[----:B------:R-:W-:Y:S02]  /*7910*/  ELECT P6, UR62, PT ;  /* 0x00000000003e782f */ /* 0x000fe400038c0000 */
[----:B------:R-:W-:Y:S01]  /*7920*/  MOV R14, UR62 ;  /* 0x0000003e000e7c02 */ /* 0x000fe20008000f00 */
[----:B-----5:R-:W-:Y:S10]  /*7930*/  ENDCOLLECTIVE ;  /* 0x000000000000791b */ /* 0x020ff40003800000 */
.L_x_175:
[----:B------:R-:W-:Y:S05]  /*7940*/  BSYNC B0 ;  /* 0x0000000000007941 */ /* 0x000fea0003800000 */
.L_x_174:
[----:B------:R-:W-:Y:S05]  /*7950*/  BRA `(.L_x_176) ;  /* 0xffffffd800307947 */ /* 0x000fea000383ffff */
.L_x_104:
[----:B0-----:R0:W1:Y:S02]  /*7960*/  SYNCS.PHASECHK.TRANS64.TRYWAIT P0, [R7+URZ], R2 ;  /* 0x00000002070075a7 */ /* 0x001064000800017f */
[----:B-1----:R-:W-:Y:S05]  /*7970*/  @!P0 NANOSLEEP.SYNCS 0x989680 ;  /* 0x009896800000895d */ /* 0x002fea0003900000 */
[----:B------:R-:W1:Y:S02]  /*7980*/  @!P0 SYNCS.PHASECHK.TRANS64 P0, [R7+URZ], R2 ;  /* 0x00000002070085a7 */ /* 0x000e64000800007f */
[----:B-1----:R-:W-:Y:S05]  /*7990*/  @!P0 BRA `(.L_x_104) ;  /* 0xfffffffc00f08947 */ /* 0x002fea000383ffff */
[----:B------:R-:W-:Y:S05]  /*79a0*/  BRA `(.L_x_177) ;  /* 0xffffffd800747947 */ /* 0x000fea000383ffff */
.L_x_105:
[----:B0-----:R0:W1:Y:S02]  /*79b0*/  SYNCS.PHASECHK.TRANS64.TRYWAIT P0, [R9+URZ], R4 ;  /* 0x00000004090075a7 */ /* 0x001064000800017f */
[----:B-1----:R-:W-:Y:S05]  /*79c0*/  @!P0 NANOSLEEP.SYNCS 0x989680 ;  /* 0x009896800000895d */ /* 0x002fea0003900000 */
[----:B------:R-:W1:Y:S02]  /*79d0*/  @!P0 SYNCS.PHASECHK.TRANS64 P0, [R9+URZ], R4 ;  /* 0x00000004090085a7 */ /* 0x000e64000800007f */
[----:B-1----:R-:W-:Y:S05]  /*79e0*/  @!P0 BRA `(.L_x_105) ;  /* 0xfffffffc00f08947 */ /* 0x002fea000383ffff */
[----:B------:R-:W-:Y:S05]  /*79f0*/  BRA `(.L_x_178) ;  /* 0xffffffd800847947 */ /* 0x000fea000383ffff */
.L_x_106:
[----:B0-----:R0:W1:Y:S02]  /*7a00*/  SYNCS.PHASECHK.TRANS64.TRYWAIT P0, [R6+URZ], R5 ;  /* 0x00000005060075a7 */ /* 0x001064000800017f */
[----:B-1----:R-:W-:Y:S05]  /*7a10*/  @!P0 NANOSLEEP.SYNCS 0x989680 ;  /* 0x009896800000895d */ /* 0x002fea0003900000 */
[----:B------:R-:W1:Y:S02]  /*7a20*/  @!P0 SYNCS.PHASECHK.TRANS64 P0, [R6+URZ], R5 ;  /* 0x00000005060085a7 */ /* 0x000e64000800007f */
[----:B-1----:R-:W-:Y:S05]  /*7a30*/  @!P0 BRA `(.L_x_106) ;  /* 0xfffffffc00f08947 */ /* 0x002fea000383ffff */
[----:B------:R-:W-:Y:S05]  /*7a40*/  BRA `(.L_x_179) ;  /* 0xffffffd800947947 */ /* 0x000fea000383ffff */
.L_x_107:
[----:B0-----:R0:W1:Y:S02]  /*7a50*/  SYNCS.PHASECHK.TRANS64.TRYWAIT P0, [R9+URZ], R4 ;  /* 0x00000004090075a7 */ /* 0x001064000800017f */
[----:B-1----:R-:W-:Y:S05]  /*7a60*/  @!P0 NANOSLEEP.SYNCS 0x989680 ;  /* 0x009896800000895d */ /* 0x002fea0003900000 */
[----:B------:R-:W1:Y:S02]  /*7a70*/  @!P0 SYNCS.PHASECHK.TRANS64 P0, [R9+URZ], R4 ;  /* 0x00000004090085a7 */ /* 0x000e64000800007f */
[----:B-1----:R-:W-:Y:S05]  /*7a80*/  @!P0 BRA `(.L_x_107) ;  /* 0xfffffffc00f08947 */ /* 0x002fea000383ffff */
[----:B------:R-:W-:Y:S05]  /*7a90*/  BRA `(.L_x_180) ;  /* 0xffffffd800a47947 */ /* 0x000fea000383ffff */
.L_x_108:
[----:B0-----:R0:W1:Y:S02]  /*7aa0*/  SYNCS.PHASECHK.TRANS64.TRYWAIT P0, [R6+URZ], R5 ;  /* 0x00000005060075a7 */ /* 0x001064000800017f */
[----:B-1----:R-:W-:Y:S05]  /*7ab0*/  @!P0 NANOSLEEP.SYNCS 0x989680 ;  /* 0x009896800000895d */ /* 0x002fea0003900000 */
[----:B------:R-:W1:Y:S02]  /*7ac0*/  @!P0 SYNCS.PHASECHK.TRANS64 P0, [R6+URZ], R5 ;  /* 0x00000005060085a7 */ /* 0x000e64000800007f */
[----:B-1----:R-:W-:Y:S05]  /*7ad0*/  @!P0 BRA `(.L_x_108) ;  /* 0xfffffffc00f08947 */ /* 0x002fea000383ffff */
[----:B------:R-:W-:Y:S05]  /*7ae0*/  BRA `(.L_x_181) ;  /* 0xffffffd800b47947 */ /* 0x000fea000383ffff */
.L_x_109:
[----:B0-----:R0:W1:Y:S02]  /*7af0*/  SYNCS.PHASECHK.TRANS64.TRYWAIT P0, [R9+URZ], R4 ;  /* 0x00000004090075a7 */ /* 0x001064000800017f */
[----:B-1----:R-:W-:Y:S05]  /*7b00*/  @!P0 NANOSLEEP.SYNCS 0x989680 ;  /* 0x009896800000895d */ /* 0x002fea0003900000 */
[----:B------:R-:W1:Y:S02]  /*7b10*/  @!P0 SYNCS.PHASECHK.TRANS64 P0, [R9+URZ], R4 ;  /* 0x00000004090085a7 */ /* 0x000e64000800007f */
[----:B-1----:R-:W-:Y:S05]  /*7b20*/  @!P0 BRA `(.L_x_109) ;  /* 0xfffffffc00f08947 */ /* 0x002fea000383ffff */
[----:B------:R-:W-:Y:S05]  /*7b30*/  BRA `(.L_x_182) ;  /* 0xffffffd800c47947 */ /* 0x000fea000383ffff */
.L_x_110:
[----:B0-----:R0:W1:Y:S02]  /*7b40*/  SYNCS.PHASECHK.TRANS64.TRYWAIT P0, [R6+URZ], R5 ;  /* 0x00000005060075a7 */ /* 0x001064000800017f */
[----:B-1----:R-:W-:Y:S05]  /*7b50*/  @!P0 NANOSLEEP.SYNCS 0x989680 ;  /* 0x009896800000895d */ /* 0x002fea0003900000 */
[----:B------:R-:W1:Y:S02]  /*7b60*/  @!P0 SYNCS.PHASECHK.TRANS64 P0, [R6+URZ], R5 ;  /* 0x00000005060085a7 */ /* 0x000e64000800007f */
[----:B-1----:R-:W-:Y:S05]  /*7b70*/  @!P0 BRA `(.L_x_110) ;  /* 0xfffffffc00f08947 */ /* 0x002fea000383ffff */
[----:B------:R-:W-:Y:S05]  /*7b80*/  BRA `(.L_x_183) ;  /* 0xffffffd800d47947 */ /* 0x000fea000383ffff */
.L_x_111:
[----:B0-----:R0:W1:Y:S02]  /*7b90*/  SYNCS.PHASECHK.TRANS64.TRYWAIT P0, [R9+URZ], R4 ;  /* 0x00000004090075a7 */ /* 0x001064000800017f */
[----:B-1----:R-:W-:Y:S05]  /*7ba0*/  @!P0 NANOSLEEP.SYNCS 0x989680 ;  /* 0x009896800000895d */ /* 0x002fea0003900000 */
[----:B------:R-:W1:Y:S02]  /*7bb0*/  @!P0 SYNCS.PHASECHK.TRANS64 P0, [R9+URZ], R4 ;  /* 0x00000004090085a7 */ /* 0x000e64000800007f */
[----:B-1----:R-:W-:Y:S05]  /*7bc0*/  @!P0 BRA `(.L_x_111) ;  /* 0xfffffffc00f08947 */ /* 0x002fea000383ffff */
[----:B------:R-:W-:Y:S05]  /*7bd0*/  BRA `(.L_x_184) ;  /* 0xffffffd800e47947 */ /* 0x000fea000383ffff */
.L_x_112:
[----:B0-----:R0:W1:Y:S02]  /*7be0*/  SYNCS.PHASECHK.TRANS64.TRYWAIT P0, [R6+URZ], R5 ;  /* 0x00000005060075a7 */ /* 0x001064000800017f */
[----:B-1----:R-:W-:Y:S05]  /*7bf0*/  @!P0 NANOSLEEP.SYNCS 0x989680 ;  /* 0x009896800000895d */ /* 0x002fea0003900000 */
[----:B------:R-:W1:Y:S02]  /*7c00*/  @!P0 SYNCS.PHASECHK.TRANS64 P0, [R6+URZ], R5 ;  /* 0x00000005060085a7 */ /* 0x000e64000800007f */
[----:B-1----:R-:W-:Y:S05]  /*7c10*/  @!P0 BRA `(.L_x_112) ;  /* 0xfffffffc00f08947 */ /* 0x002fea000383ffff */
[----:B------:R-:W-:Y:S05]  /*7c20*/  BRA `(.L_x_185) ;  /* 0xffffffd800f47947 */ /* 0x000fea000383ffff */
.L_x_113:
[----:B0-----:R0:W1:Y:S02]  /*7c30*/  SYNCS.PHASECHK.TRANS64.TRYWAIT P0, [R9+URZ], R4 ;  /* 0x00000004090075a7 */ /* 0x001064000800017f */
[----:B-1----:R-:W-:Y:S05]  /*7c40*/  @!P0 NANOSLEEP.SYNCS 0x989680 ;  /* 0x009896800000895d */ /* 0x002fea0003900000 */
[----:B------:R-:W1:Y:S02]  /*7c50*/  @!P0 SYNCS.PHASECHK.TRANS64 P0, [R9+URZ], R4 ;  /* 0x00000004090085a7 */ /* 0x000e64000800007f */
[----:B-1----:R-:W-:Y:S05]  /*7c60*/  @!P0 BRA `(.L_x_113) ;  /* 0xfffffffc00f08947 */ /* 0x002fea000383ffff */
[----:B------:R-:W-:Y:S05]  /*7c70*/  BRA `(.L_x_186) ;  /* 0xffffffdc00047947 */ /* 0x000fea000383ffff */
.L_x_114:
[----:B0-----:R0:W1:Y:S02]  /*7c80*/  SYNCS.PHASECHK.TRANS64.TRYWAIT P0, [R6+URZ], R5 ;  /* 0x00000005060075a7 */ /* 0x001064000800017f */
[----:B-1----:R-:W-:Y:S05]  /*7c90*/  @!P0 NANOSLEEP.SYNCS 0x989680 ;  /* 0x009896800000895d */ /* 0x002fea0003900000 */
[----:B------:R-:W1:Y:S02]  /*7ca0*/  @!P0 SYNCS.PHASECHK.TRANS64 P0, [R6+URZ], R5 ;  /* 0x00000005060085a7 */ /* 0x000e64000800007f */
[----:B-1----:R-:W-:Y:S05]  /*7cb0*/  @!P0 BRA `(.L_x_114) ;  /* 0xfffffffc00f08947 */ /* 0x002fea000383ffff */
[----:B------:R-:W-:Y:S05]  /*7cc0*/  BRA `(.L_x_187) ;  /* 0xffffffdc00147947 */ /* 0x000fea000383ffff */
.L_x_115:
[----:B0-----:R0:W1:Y:S02]  /*7cd0*/  SYNCS.PHASECHK.TRANS64.TRYWAIT P0, [R9+URZ], R4 ;  /* 0x00000004090075a7 */ /* 0x001064000800017f */
[----:B-1----:R-:W-:Y:S05]  /*7ce0*/  @!P0 NANOSLEEP.SYNCS 0x989680 ;  /* 0x009896800000895d */ /* 0x002fea0003900000 */
[----:B------:R-:W1:Y:S02]  /*7cf0*/  @!P0 SYNCS.PHASECHK.TRANS64 P0, [R9+URZ], R4 ;  /* 0x00000004090085a7 */ /* 0x000e64000800007f */
[----:B-1----:R-:W-:Y:S05]  /*7d00*/  @!P0 BRA `(.L_x_115) ;  /* 0xfffffffc00f08947 */ /* 0x002fea000383ffff */
[----:B------:R-:W-:Y:S05]  /*7d10*/  BRA `(.L_x_188) ;  /* 0xffffffdc00247947 */ /* 0x000fea000383ffff */
.L_x_116:
[----:B0-----:R0:W1:Y:S02]  /*7d20*/  SYNCS.PHASECHK.TRANS64.TRYWAIT P0, [R6+URZ], R5 ;  /* 0x00000005060075a7 */ /* 0x001064000800017f */
[----:B-1----:R-:W-:Y:S05]  /*7d30*/  @!P0 NANOSLEEP.SYNCS 0x989680 ;  /* 0x009896800000895d */ /* 0x002fea0003900000 */
[----:B------:R-:W1:Y:S02]  /*7d40*/  @!P0 SYNCS.PHASECHK.TRANS64 P0, [R6+URZ], R5 ;  /* 0x00000005060085a7 */ /* 0x000e64000800007f */
[----:B-1----:R-:W-:Y:S05]  /*7d50*/  @!P0 BRA `(.L_x_116) ;  /* 0xfffffffc00f08947 */ /* 0x002fea000383ffff */
[----:B------:R-:W-:Y:S05]  /*7d60*/  BRA `(.L_x_189) ;  /* 0xffffffdc00347947 */ /* 0x000fea000383ffff */
.L_x_117:
[----:B0-----:R0:W1:Y:S02]  /*7d70*/  SYNCS.PHASECHK.TRANS64.TRYWAIT P0, [R9+URZ], R4 ;  /* 0x00000004090075a7 */ /* 0x001064000800017f */
[----:B-1----:R-:W-:Y:S05]  /*7d80*/  @!P0 NANOSLEEP.SYNCS 0x989680 ;  /* 0x009896800000895d */ /* 0x002fea0003900000 */
[----:B------:R-:W1:Y:S02]  /*7d90*/  @!P0 SYNCS.PHASECHK.TRANS64 P0, [R9+URZ], R4 ;  /* 0x00000004090085a7 */ /* 0x000e64000800007f */
[----:B-1----:R-:W-:Y:S05]  /*7da0*/  @!P0 BRA `(.L_x_117) ;  /* 0xfffffffc00f08947 */ /* 0x002fea000383ffff */
[----:B------:R-:W-:Y:S05]  /*7db0*/  BRA `(.L_x_190) ;  /* 0xffffffdc00447947 */ /* 0x000fea000383ffff */
.L_x_118:
[----:B0-----:R0:W1:Y:S02]  /*7dc0*/  SYNCS.PHASECHK.TRANS64.TRYWAIT P0, [R6+URZ], R5 ;  /* 0x00000005060075a7 */ /* 0x001064000800017f */
[----:B-1----:R-:W-:Y:S05]  /*7dd0*/  @!P0 NANOSLEEP.SYNCS 0x989680 ;  /* 0x009896800000895d */ /* 0x002fea0003900000 */
[----:B------:R-:W1:Y:S02]  /*7de0*/  @!P0 SYNCS.PHASECHK.TRANS64 P0, [R6+URZ], R5 ;  /* 0x00000005060085a7 */ /* 0x000e64000800007f */
[----:B-1----:R-:W-:Y:S05]  /*7df0*/  @!P0 BRA `(.L_x_118) ;  /* 0xfffffffc00f08947 */ /* 0x002fea000383ffff */
[----:B------:R-:W-:Y:S05]  /*7e00*/  BRA `(.L_x_191) ;  /* 0xffffffdc00547947 */ /* 0x000fea000383ffff */
.L_x_119:
[----:B0-----:R0:W1:Y:S02]  /*7e10*/  SYNCS.PHASECHK.TRANS64.TRYWAIT P0, [R9+URZ], R4 ;  /* 0x00000004090075a7 */ /* 0x001064000800017f */
[----:B-1----:R-:W-:Y:S05]  /*7e20*/  @!P0 NANOSLEEP.SYNCS 0x989680 ;  /* 0x009896800000895d */ /* 0x002fea0003900000 */
[----:B------:R-:W1:Y:S02]  /*7e30*/  @!P0 SYNCS.PHASECHK.TRANS64 P0, [R9+URZ], R4 ;  /* 0x00000004090085a7 */ /* 0x000e64000800007f */
[----:B-1----:R-:W-:Y:S05]  /*7e40*/  @!P0 BRA `(.L_x_119) ;  /* 0xfffffffc00f08947 */ /* 0x002fea000383ffff */
[----:B------:R-:W-:Y:S05]  /*7e50*/  BRA `(.L_x_192) ;  /* 0xffffffdc00647947 */ /* 0x000fea000383ffff */
.L_x_120:
[----:B0-----:R0:W1:Y:S02]  /*7e60*/  SYNCS.PHASECHK.TRANS64.TRYWAIT P0, [R6+URZ], R5 ;  /* 0x00000005060075a7 */ /* 0x001064000800017f */
[----:B-1----:R-:W-:Y:S05]  /*7e70*/  @!P0 NANOSLEEP.SYNCS 0x989680 ;  /* 0x009896800000895d */ /* 0x002fea0003900000 */
[----:B------:R-:W1:Y:S02]  /*7e80*/  @!P0 SYNCS.PHASECHK.TRANS64 P0, [R6+URZ], R5 ;  /* 0x00000005060085a7 */ /* 0x000e64000800007f */
[----:B-1----:R-:W-:Y:S05]  /*7e90*/  @!P0 BRA `(.L_x_120) ;  /* 0xfffffffc00f08947 */ /* 0x002fea000383ffff */
[----:B------:R-:W-:Y:S05]  /*7ea0*/  BRA `(.L_x_193) ;  /* 0xffffffdc00747947 */ /* 0x000fea000383ffff */
.L_x_121:
[----:B0-----:R0:W1:Y:S02]  /*7eb0*/  SYNCS.PHASECHK.TRANS64.TRYWAIT P0, [R9+URZ], R4 ;  /* 0x00000004090075a7 */ /* 0x001064000800017f */
[----:B-1----:R-:W-:Y:S05]  /*7ec0*/  @!P0 NANOSLEEP.SYNCS 0x989680 ;  /* 0x009896800000895d */ /* 0x002fea0003900000 */
[----:B------:R-:W1:Y:S02]  /*7ed0*/  @!P0 SYNCS.PHASECHK.TRANS64 P0, [R9+URZ], R4 ;  /* 0x00000004090085a7 */ /* 0x000e64000800007f */
[----:B-1----:R-:W-:Y:S05]  /*7ee0*/  @!P0 BRA `(.L_x_121) ;  /* 0xfffffffc00f08947 */ /* 0x002fea000383ffff */
[----:B------:R-:W-:Y:S05]  /*7ef0*/  BRA `(.L_x_194) ;  /* 0xffffffdc00847947 */ /* 0x000fea000383ffff */
.L_x_122:
[----:B0-----:R0:W1:Y:S02]  /*7f00*/  SYNCS.PHASECHK.TRANS64.TRYWAIT P0, [R6+URZ], R5 ;  /* 0x00000005060075a7 */ /* 0x001064000800017f */
[----:B-1----:R-:W-:Y:S05]  /*7f10*/  @!P0 NANOSLEEP.SYNCS 0x989680 ;  /* 0x009896800000895d */ /* 0x002fea0003900000 */
[----:B------:R-:W1:Y:S02]  /*7f20*/  @!P0 SYNCS.PHASECHK.TRANS64 P0, [R6+URZ], R5 ;  /* 0x00000005060085a7 */ /* 0x000e64000800007f */
[----:B-1----:R-:W-:Y:S05]  /*7f30*/  @!P0 BRA `(.L_x_122) ;  /* 0xfffffffc00f08947 */ /* 0x002fea000383ffff */
[----:B------:R-:W-:Y:S05]  /*7f40*/  BRA `(.L_x_195) ;  /* 0xffffffdc00947947 */ /* 0x000fea000383ffff */
.L_x_123:
[----:B0-----:R0:W1:Y:S02]  /*7f50*/  SYNCS.PHASECHK.TRANS64.TRYWAIT P0, [R9+URZ], R4 ;  /* 0x00000004090075a7 */ /* 0x001064000800017f */
[----:B-1----:R-:W-:Y:S05]  /*7f60*/  @!P0 NANOSLEEP.SYNCS 0x989680 ;  /* 0x009896800000895d */ /* 0x002fea0003900000 */
[----:B------:R-:W1:Y:S02]  /*7f70*/  @!P0 SYNCS.PHASECHK.TRANS64 P0, [R9+URZ], R4 ;  /* 0x00000004090085a7 */ /* 0x000e64000800007f */
[----:B-1----:R-:W-:Y:S05]  /*7f80*/  @!P0 BRA `(.L_x_123) ;  /* 0xfffffffc00f08947 */ /* 0x002fea000383ffff */
[----:B------:R-:W-:Y:S05]  /*7f90*/  BRA `(.L_x_196) ;  /* 0xffffffdc00a47947 */ /* 0x000fea000383ffff */
.L_x_124:
[----:B0-----:R0:W1:Y:S02]  /*7fa0*/  SYNCS.PHASECHK.TRANS64.TRYWAIT P0, [R6+URZ], R5 ;  /* 0x00000005060075a7 */ /* 0x001064000800017f */
[----:B-1----:R-:W-:Y:S05]  /*7fb0*/  @!P0 NANOSLEEP.SYNCS 0x989680 ;  /* 0x009896800000895d */ /* 0x002fea0003900000 */
[----:B------:R-:W1:Y:S02]  /*7fc0*/  @!P0 SYNCS.PHASECHK.TRANS64 P0, [R6+URZ], R5 ;  /* 0x00000005060085a7 */ /* 0x000e64000800007f */
[----:B-1----:R-:W-:Y:S05]  /*7fd0*/  @!P0 BRA `(.L_x_124) ;  /* 0xfffffffc00f08947 */ /* 0x002fea000383ffff */
[----:B------:R-:W-:Y:S05]  /*7fe0*/  BRA `(.L_x_197) ;  /* 0xffffffdc00b47947 */ /* 0x000fea000383ffff */
.L_x_125:
[----:B0-----:R0:W1:Y:S02]  /*7ff0*/  SYNCS.PHASECHK.TRANS64.TRYWAIT P0, [R9+URZ], R4 ;  /* 0x00000004090075a7 */ /* 0x001064000800017f */
[----:B-1----:R-:W-:Y:S05]  /*8000*/  @!P0 NANOSLEEP.SYNCS 0x989680 ;  /* 0x009896800000895d */ /* 0x002fea0003900000 */
[----:B------:R-:W1:Y:S02]  /*8010*/  @!P0 SYNCS.PHASECHK.TRANS64 P0, [R9+URZ], R4 ;  /* 0x00000004090085a7 */ /* 0x000e64000800007f */
[----:B-1----:R-:W-:Y:S05]  /*8020*/  @!P0 BRA `(.L_x_125) ;  /* 0xfffffffc00f08947 */ /* 0x002fea000383ffff */
[----:B------:R-:W-:Y:S05]  /*8030*/  BRA `(.L_x_198) ;  /* 0xffffffdc00c47947 */ /* 0x000fea000383ffff */
.L_x_126:
[----:B0-----:R0:W1:Y:S02]  /*8040*/  SYNCS.PHASECHK.TRANS64.TRYWAIT P0, [R6+URZ], R5 ;  /* 0x00000005060075a7 */ /* 0x001064000800017f */
[----:B-1----:R-:W-:Y:S05]  /*8050*/  @!P0 NANOSLEEP.SYNCS 0x989680 ;  /* 0x009896800000895d */ /* 0x002fea0003900000 */
[----:B------:R-:W1:Y:S02]  /*8060*/  @!P0 SYNCS.PHASECHK.TRANS64 P0, [R6+URZ], R5 ;  /* 0x00000005060085a7 */ /* 0x000e64000800007f */
[----:B-1----:R-:W-:Y:S05]  /*8070*/  @!P0 BRA `(.L_x_126) ;  /* 0xfffffffc00f08947 */ /* 0x002fea000383ffff */
[----:B------:R-:W-:Y:S05]  /*8080*/  BRA `(.L_x_199) ;  /* 0xffffffdc00d47947 */ /* 0x000fea000383ffff */
.L_x_127:
[----:B0-----:R0:W1:Y:S02]  /*8090*/  SYNCS.PHASECHK.TRANS64.TRYWAIT P0, [R9+URZ], R4 ;  /* 0x00000004090075a7 */ /* 0x001064000800017f */
[----:B-1----:R-:W-:Y:S05]  /*80a0*/  @!P0 NANOSLEEP.SYNCS 0x989680 ;  /* 0x009896800000895d */ /* 0x002fea0003900000 */
[----:B------:R-:W1:Y:S02]  /*80b0*/  @!P0 SYNCS.PHASECHK.TRANS64 P0, [R9+URZ], R4 ;  /* 0x00000004090085a7 */ /* 0x000e64000800007f */
[----:B-1----:R-:W-:Y:S05]  /*80c0*/  @!P0 BRA `(.L_x_127) ;  /* 0xfffffffc00f08947 */ /* 0x002fea000383ffff */
[----:B------:R-:W-:Y:S05]  /*80d0*/  BRA `(.L_x_200) ;  /* 0xffffffdc00e47947 */ /* 0x000fea000383ffff */
.L_x_128:
[----:B0-----:R0:W1:Y:S02]  /*80e0*/  SYNCS.PHASECHK.TRANS64.TRYWAIT P0, [R6+URZ], R5 ;  /* 0x00000005060075a7 */ /* 0x001064000800017f */
[----:B-1----:R-:W-:Y:S05]  /*80f0*/  @!P0 NANOSLEEP.SYNCS 0x989680 ;  /* 0x009896800000895d */ /* 0x002fea0003900000 */
[----:B------:R-:W1:Y:S02]  /*8100*/  @!P0 SYNCS.PHASECHK.TRANS64 P0, [R6+URZ], R5 ;  /* 0x00000005060085a7 */ /* 0x000e64000800007f */
[----:B-1----:R-:W-:Y:S05]  /*8110*/  @!P0 BRA `(.L_x_128) ;  /* 0xfffffffc00f08947 */ /* 0x002fea000383ffff */
[----:B------:R-:W-:Y:S05]  /*8120*/  BRA `(.L_x_201) ;  /* 0xffffffdc00f47947 */ /* 0x000fea000383ffff */
.L_x_129:
[----:B0-----:R0:W1:Y:S02]  /*8130*/  SYNCS.PHASECHK.TRANS64.TRYWAIT P0, [R9+URZ], R4 ;  /* 0x00000004090075a7 */ /* 0x001064000800017f */
[----:B-1----:R-:W-:Y:S05]  /*8140*/  @!P0 NANOSLEEP.SYNCS 0x989680 ;  /* 0x009896800000895d */ /* 0x002fea0003900000 */
[----:B------:R-:W1:Y:S02]  /*8150*/  @!P0 SYNCS.PHASECHK.TRANS64 P0, [R9+URZ], R4 ;  /* 0x00000004090085a7 */ /* 0x000e64000800007f */
[----:B-1----:R-:W-:Y:S05]  /*8160*/  @!P0 BRA `(.L_x_129) ;  /* 0xfffffffc00f08947 */ /* 0x002fea000383ffff */
[----:B------:R-:W-:Y:S05]  /*8170*/  BRA `(.L_x_202) ;  /* 0xffffffe000047947 */ /* 0x000fea000383ffff */
.L_x_130:
[----:B0-----:R0:W1:Y:S02]  /*8180*/  SYNCS.PHASECHK.TRANS64.TRYWAIT P0, [R6+URZ], R5 ;  /* 0x00000005060075a7 */ /* 0x001064000800017f */
[----:B-1----:R-:W-:Y:S05]  /*8190*/  @!P0 NANOSLEEP.SYNCS 0x989680 ;  /* 0x009896800000895d */ /* 0x002fea0003900000 */
[----:B------:R-:W1:Y:S02]  /*81a0*/  @!P0 SYNCS.PHASECHK.TRANS64 P0, [R6+URZ], R5 ;  /* 0x00000005060085a7 */ /* 0x000e64000800007f */
[----:B-1----:R-:W-:Y:S05]  /*81b0*/  @!P0 BRA `(.L_x_130) ;  /* 0xfffffffc00f08947 */ /* 0x002fea000383ffff */
[----:B------:R-:W-:Y:S05]  /*81c0*/  BRA `(.L_x_203) ;  /* 0xffffffe000147947 */ /* 0x000fea000383ffff */
.L_x_131:
[----:B0-----:R0:W1:Y:S02]  /*81d0*/  SYNCS.PHASECHK.TRANS64.TRYWAIT P0, [R9+URZ], R4 ;  /* 0x00000004090075a7 */ /* 0x001064000800017f */
[----:B-1----:R-:W-:Y:S05]  /*81e0*/  @!P0 NANOSLEEP.SYNCS 0x989680 ;  /* 0x009896800000895d */ /* 0x002fea0003900000 */
[----:B------:R-:W1:Y:S02]  /*81f0*/  @!P0 SYNCS.PHASECHK.TRANS64 P0, [R9+URZ], R4 ;  /* 0x00000004090085a7 */ /* 0x000e64000800007f */
[----:B-1----:R-:W-:Y:S05]  /*8200*/  @!P0 BRA `(.L_x_131) ;  /* 0xfffffffc00f08947 */ /* 0x002fea000383ffff */
[----:B------:R-:W-:Y:S05]  /*8210*/  BRA `(.L_x_204) ;  /* 0xffffffe000247947 */ /* 0x000fea000383ffff */
.L_x_132:
[----:B0-----:R0:W1:Y:S02]  /*8220*/  SYNCS.PHASECHK.TRANS64.TRYWAIT P0, [R6+URZ], R5 ;  /* 0x00000005060075a7 */ /* 0x001064000800017f */
[----:B-1----:R-:W-:Y:S05]  /*8230*/  @!P0 NANOSLEEP.SYNCS 0x989680 ;  /* 0x009896800000895d */ /* 0x002fea0003900000 */
[----:B------:R-:W1:Y:S02]  /*8240*/  @!P0 SYNCS.PHASECHK.TRANS64 P0, [R6+URZ], R5 ;  /* 0x00000005060085a7 */ /* 0x000e64000800007f */
[----:B-1----:R-:W-:Y:S05]  /*8250*/  @!P0 BRA `(.L_x_132) ;  /* 0xfffffffc00f08947 */ /* 0x002fea000383ffff */
[----:B------:R-:W-:Y:S05]  /*8260*/  BRA `(.L_x_205) ;  /* 0xffffffe000347947 */ /* 0x000fea000383ffff */
.L_x_133:
[----:B0-----:R0:W1:Y:S02]  /*8270*/  SYNCS.PHASECHK.TRANS64.TRYWAIT P0, [R9+URZ], R4 ;  /* 0x00000004090075a7 */ /* 0x001064000800017f */
[----:B-1----:R-:W-:Y:S05]  /*8280*/  @!P0 NANOSLEEP.SYNCS 0x989680 ;  /* 0x009896800000895d */ /* 0x002fea0003900000 */
[----:B------:R-:W1:Y:S02]  /*8290*/  @!P0 SYNCS.PHASECHK.TRANS64 P0, [R9+URZ], R4 ;  /* 0x00000004090085a7 */ /* 0x000e64000800007f */
[----:B-1----:R-:W-:Y:S05]  /*82a0*/  @!P0 BRA `(.L_x_133) ;  /* 0xfffffffc00f08947 */ /* 0x002fea000383ffff */
[----:B------:R-:W-:Y:S05]  /*82b0*/  BRA `(.L_x_206) ;  /* 0xffffffe000447947 */ /* 0x000fea000383ffff */
.L_x_134:
[----:B0-----:R0:W1:Y:S02]  /*82c0*/  SYNCS.PHASECHK.TRANS64.TRYWAIT P0, [R6+URZ], R5 ;  /* 0x00000005060075a7 */ /* 0x001064000800017f */
[----:B-1----:R-:W-:Y:S05]  /*82d0*/  @!P0 NANOSLEEP.SYNCS 0x989680 ;  /* 0x009896800000895d */ /* 0x002fea0003900000 */
[----:B------:R-:W1:Y:S02]  /*82e0*/  @!P0 SYNCS.PHASECHK.TRANS64 P0, [R6+URZ], R5 ;  /* 0x00000005060085a7 */ /* 0x000e64000800007f */
[----:B-1----:R-:W-:Y:S05]  /*82f0*/  @!P0 BRA `(.L_x_134) ;  /* 0xfffffffc00f08947 */ /* 0x002fea000383ffff */
[----:B------:R-:W-:Y:S05]  /*8300*/  BRA `(.L_x_207) ;  /* 0xffffffe000547947 */ /* 0x000fea000383ffff */
.L_x_135:
[----:B0-----:R0:W1:Y:S02]  /*8310*/  SYNCS.PHASECHK.TRANS64.TRYWAIT P0, [R9+URZ], R4 ;  /* 0x00000004090075a7 */ /* 0x001064000800017f */
[----:B-1----:R-:W-:Y:S05]  /*8320*/  @!P0 NANOSLEEP.SYNCS 0x989680 ;  /* 0x009896800000895d */ /* 0x002fea0003900000 */
[----:B------:R-:W1:Y:S02]  /*8330*/  @!P0 SYNCS.PHASECHK.TRANS64 P0, [R9+URZ], R4 ;  /* 0x00000004090085a7 */ /* 0x000e64000800007f */
[----:B-1----:R-:W-:Y:S05]  /*8340*/  @!P0 BRA `(.L_x_135) ;  /* 0xfffffffc00f08947 */ /* 0x002fea000383ffff */
[----:B------:R-:W-:Y:S05]  /*8350*/  BRA `(.L_x_208) ;  /* 0xffffffe000647947 */ /* 0x000fea000383ffff */
.L_x_136:
[----:B0-----:R0:W1:Y:S02]  /*8360*/  SYNCS.PHASECHK.TRANS64.TRYWAIT P0, [R6+URZ], R5 ;  /* 0x00000005060075a7 */ /* 0x001064000800017f */
[----:B-1----:R-:W-:Y:S05]  /*8370*/  @!P0 NANOSLEEP.SYNCS 0x989680 ;  /* 0x009896800000895d */ /* 0x002fea0003900000 */
[----:B------:R-:W1:Y:S02]  /*8380*/  @!P0 SYNCS.PHASECHK.TRANS64 P0, [R6+URZ], R5 ;  /* 0x00000005060085a7 */ /* 0x000e64000800007f */
[----:B-1----:R-:W-:Y:S05]  /*8390*/  @!P0 BRA `(.L_x_136) ;  /* 0xfffffffc00f08947 */ /* 0x002fea000383ffff */
[----:B------:R-:W-:Y:S05]  /*83a0*/  BRA `(.L_x_209) ;  /* 0xffffffe000747947 */ /* 0x000fea000383ffff */
.L_x_137:
[----:B0-----:R0:W1:Y:S02]  /*83b0*/  SYNCS.PHASECHK.TRANS64.TRYWAIT P0, [R9+URZ], R4 ;  /* 0x00000004090075a7 */ /* 0x001064000800017f */
[----:B-1----:R-:W-:Y:S05]  /*83c0*/  @!P0 NANOSLEEP.SYNCS 0x989680 ;  /* 0x009896800000895d */ /* 0x002fea0003900000 */
[----:B------:R-:W1:Y:S02]  /*83d0*/  @!P0 SYNCS.PHASECHK.TRANS64 P0, [R9+URZ], R4 ;  /* 0x00000004090085a7 */ /* 0x000e64000800007f */
[----:B-1----:R-:W-:Y:S05]  /*83e0*/  @!P0 BRA `(.L_x_137) ;  /* 0xfffffffc00f08947 */ /* 0x002fea000383ffff */
[----:B------:R-:W-:Y:S05]  /*83f0*/  BRA `(.L_x_210) ;  /* 0xffffffe000847947 */ /* 0x000fea000383ffff */
.L_x_138:
[----:B0-----:R0:W1:Y:S02]  /*8400*/  SYNCS.PHASECHK.TRANS64.TRYWAIT P0, [R6+URZ], R5 ;  /* 0x00000005060075a7 */ /* 0x001064000800017f */
[----:B-1----:R-:W-:Y:S05]  /*8410*/  @!P0 NANOSLEEP.SYNCS 0x989680 ;  /* 0x009896800000895d */ /* 0x002fea0003900000 */
[----:B------:R-:W1:Y:S02]  /*8420*/  @!P0 SYNCS.PHASECHK.TRANS64 P0, [R6+URZ], R5 ;  /* 0x00000005060085a7 */ /* 0x000e64000800007f */
[----:B-1----:R-:W-:Y:S05]  /*8430*/  @!P0 BRA `(.L_x_138) ;  /* 0xfffffffc00f08947 */ /* 0x002fea000383ffff */
[----:B------:R-:W-:Y:S05]  /*8440*/  BRA `(.L_x_211) ;  /* 0xffffffe000947947 */ /* 0x000fea000383ffff */
.L_x_139:
[----:B0-----:R0:W1:Y:S02]  /*8450*/  SYNCS.PHASECHK.TRANS64.TRYWAIT P0, [R9+URZ], R4 ;  /* 0x00000004090075a7 */ /* 0x001064000800017f */
[----:B-1----:R-:W-:Y:S05]  /*8460*/  @!P0 NANOSLEEP.SYNCS 0x989680 ;  /* 0x009896800000895d */ /* 0x002fea0003900000 */
[----:B------:R-:W1:Y:S02]  /*8470*/  @!P0 SYNCS.PHASECHK.TRANS64 P0, [R9+URZ], R4 ;  /* 0x00000004090085a7 */ /* 0x000e64000800007f */
[----:B-1----:R-:W-:Y:S05]  /*8480*/  @!P0 BRA `(.L_x_139) ;  /* 0xfffffffc00f08947 */ /* 0x002fea000383ffff */
[----:B------:R-:W-:Y:S05]  /*8490*/  BRA `(.L_x_212) ;  /* 0xffffffe000a47947 */ /* 0x000fea000383ffff */
.L_x_140:
[----:B0-----:R0:W1:Y:S02]  /*84a0*/  SYNCS.PHASECHK.TRANS64.TRYWAIT P0, [R6+URZ], R5 ;  /* 0x00000005060075a7 */ /* 0x001064000800017f */
[----:B-1----:R-:W-:Y:S05]  /*84b0*/  @!P0 NANOSLEEP.SYNCS 0x989680 ;  /* 0x009896800000895d */ /* 0x002fea0003900000 */
[----:B------:R-:W1:Y:S02]  /*84c0*/  @!P0 SYNCS.PHASECHK.TRANS64 P0, [R6+URZ], R5 ;  /* 0x00000005060085a7 */ /* 0x000e64000800007f */
[----:B-1----:R-:W-:Y:S05]  /*84d0*/  @!P0 BRA `(.L_x_140) ;  /* 0xfffffffc00f08947 */ /* 0x002fea000383ffff */
[----:B------:R-:W-:Y:S05]  /*84e0*/  BRA `(.L_x_213) ;  /* 0xffffffe000b47947 */ /* 0x000fea000383ffff */
.L_x_141:
[----:B0-----:R0:W1:Y:S02]  /*84f0*/  SYNCS.PHASECHK.TRANS64.TRYWAIT P0, [R9+URZ], R4 ;  /* 0x00000004090075a7 */ /* 0x001064000800017f */
[----:B-1----:R-:W-:Y:S05]  /*8500*/  @!P0 NANOSLEEP.SYNCS 0x989680 ;  /* 0x009896800000895d */ /* 0x002fea0003900000 */
[----:B------:R-:W1:Y:S02]  /*8510*/  @!P0 SYNCS.PHASECHK.TRANS64 P0, [R9+URZ], R4 ;  /* 0x00000004090085a7 */ /* 0x000e64000800007f */
[----:B-1----:R-:W-:Y:S05]  /*8520*/  @!P0 BRA `(.L_x_141) ;  /* 0xfffffffc00f08947 */ /* 0x002fea000383ffff */
[----:B------:R-:W-:Y:S05]  /*8530*/  BRA `(.L_x_214) ;  /* 0xffffffe000c47947 */ /* 0x000fea000383ffff */
.L_x_142:
[----:B0-----:R0:W1:Y:S02]  /*8540*/  SYNCS.PHASECHK.TRANS64.TRYWAIT P0, [R6+URZ], R5 ;  /* 0x00000005060075a7 */ /* 0x001064000800017f */
[----:B-1----:R-:W-:Y:S05]  /*8550*/  @!P0 NANOSLEEP.SYNCS 0x989680 ;  /* 0x009896800000895d */ /* 0x002fea0003900000 */
[----:B------:R-:W1:Y:S02]  /*8560*/  @!P0 SYNCS.PHASECHK.TRANS64 P0, [R6+URZ], R5 ;  /* 0x00000005060085a7 */ /* 0x000e64000800007f */
[----:B-1----:R-:W-:Y:S05]  /*8570*/  @!P0 BRA `(.L_x_142) ;  /* 0xfffffffc00f08947 */ /* 0x002fea000383ffff */
[----:B------:R-:W-:Y:S05]  /*8580*/  BRA `(.L_x_215) ;  /* 0xffffffe000d47947 */ /* 0x000fea000383ffff */
.L_x_143:
[----:B0-----:R0:W1:Y:S02]  /*8590*/  SYNCS.PHASECHK.TRANS64.TRYWAIT P0, [R9+URZ], R4 ;  /* 0x00000004090075a7 */ /* 0x001064000800017f */
[----:B-1----:R-:W-:Y:S05]  /*85a0*/  @!P0 NANOSLEEP.SYNCS 0x989680 ;  /* 0x009896800000895d */ /* 0x002fea0003900000 */
[----:B------:R-:W1:Y:S02]  /*85b0*/  @!P0 SYNCS.PHASECHK.TRANS64 P0, [R9+URZ], R4 ;  /* 0x00000004090085a7 */ /* 0x000e64000800007f */
[----:B-1----:R-:W-:Y:S05]  /*85c0*/  @!P0 BRA `(.L_x_143) ;  /* 0xfffffffc00f08947 */ /* 0x002fea000383ffff */
[----:B------:R-:W-:Y:S05]  /*85d0*/  BRA `(.L_x_216) ;  /* 0xffffffe000e47947 */ /* 0x000fea000383ffff */
.L_x_144:
[----:B0-----:R0:W1:Y:S02]  /*85e0*/  SYNCS.PHASECHK.TRANS64.TRYWAIT P0, [R6+URZ], R5 ;  /* 0x00000005060075a7 */ /* 0x001064000800017f */
[----:B-1----:R-:W-:Y:S05]  /*85f0*/  @!P0 NANOSLEEP.SYNCS 0x989680 ;  /* 0x009896800000895d */ /* 0x002fea0003900000 */
[----:B------:R-:W1:Y:S02]  /*8600*/  @!P0 SYNCS.PHASECHK.TRANS64 P0, [R6+URZ], R5 ;  /* 0x00000005060085a7 */ /* 0x000e64000800007f */
[----:B-1----:R-:W-:Y:S05]  /*8610*/  @!P0 BRA `(.L_x_144) ;  /* 0xfffffffc00f08947 */ /* 0x002fea000383ffff */
[----:B------:R-:W-:Y:S05]  /*8620*/  BRA `(.L_x_217) ;  /* 0xffffffe000f47947 */ /* 0x000fea000383ffff */
.L_x_145:
[----:B0-----:R0:W1:Y:S02]  /*8630*/  SYNCS.PHASECHK.TRANS64.TRYWAIT P0, [R9+URZ], R4 ;  /* 0x00000004090075a7 */ /* 0x001064000800017f */
[----:B-1----:R-:W-:Y:S05]  /*8640*/  @!P0 NANOSLEEP.SYNCS 0x989680 ;  /* 0x009896800000895d */ /* 0x002fea0003900000 */
[----:B------:R-:W1:Y:S02]  /*8650*/  @!P0 SYNCS.PHASECHK.TRANS64 P0, [R9+URZ], R4 ;  /* 0x00000004090085a7 */ /* 0x000e64000800007f */
[----:B-1----:R-:W-:Y:S05]  /*8660*/  @!P0 BRA `(.L_x_145) ;  /* 0xfffffffc00f08947 */ /* 0x002fea000383ffff */
[----:B------:R-:W-:Y:S05]  /*8670*/  BRA `(.L_x_218) ;  /* 0xffffffe400047947 */ /* 0x000fea000383ffff */
.L_x_146:
[----:B0-----:R0:W1:Y:S02]  /*8680*/  SYNCS.PHASECHK.TRANS64.TRYWAIT P0, [R6+URZ], R5 ;  /* 0x00000005060075a7 */ /* 0x001064000800017f */
[----:B-1----:R-:W-:Y:S05]  /*8690*/  @!P0 NANOSLEEP.SYNCS 0x989680 ;  /* 0x009896800000895d */ /* 0x002fea0003900000 */
[----:B------:R-:W1:Y:S02]  /*86a0*/  @!P0 SYNCS.PHASECHK.TRANS64 P0, [R6+URZ], R5 ;  /* 0x00000005060085a7 */ /* 0x000e64000800007f */
[----:B-1----:R-:W-:Y:S05]  /*86b0*/  @!P0 BRA `(.L_x_146) ;  /* 0xfffffffc00f08947 */ /* 0x002fea000383ffff */
[----:B------:R-:W-:Y:S05]  /*86c0*/  BRA `(.L_x_219) ;  /* 0xffffffe400147947 */ /* 0x000fea000383ffff */
.L_x_147:
[----:B0-----:R0:W1:Y:S02]  /*86d0*/  SYNCS.PHASECHK.TRANS64.TRYWAIT P0, [R9+URZ], R4 ;  /* 0x00000004090075a7 */ /* 0x001064000800017f */
[----:B-1----:R-:W-:Y:S05]  /*86e0*/  @!P0 NANOSLEEP.SYNCS 0x989680 ;  /* 0x009896800000895d */ /* 0x002fea0003900000 */
[----:B------:R-:W1:Y:S02]  /*86f0*/  @!P0 SYNCS.PHASECHK.TRANS64 P0, [R9+URZ], R4 ;  /* 0x00000004090085a7 */ /* 0x000e64000800007f */
[----:B-1----:R-:W-:Y:S05]  /*8700*/  @!P0 BRA `(.L_x_147) ;  /* 0xfffffffc00f08947 */ /* 0x002fea000383ffff */
[----:B------:R-:W-:Y:S05]  /*8710*/  BRA `(.L_x_220) ;  /* 0xffffffe400247947 */ /* 0x000fea000383ffff */
.L_x_148:
[----:B0-----:R0:W1:Y:S02]  /*8720*/  SYNCS.PHASECHK.TRANS64.TRYWAIT P0, [R6+URZ], R5 ;  /* 0x00000005060075a7 */ /* 0x001064000800017f */
[----:B-1----:R-:W-:Y:S05]  /*8730*/  @!P0 NANOSLEEP.SYNCS 0x989680 ;  /* 0x009896800000895d */ /* 0x002fea0003900000 */
[----:B------:R-:W1:Y:S02]  /*8740*/  @!P0 SYNCS.PHASECHK.TRANS64 P0, [R6+URZ], R5 ;  /* 0x00000005060085a7 */ /* 0x000e64000800007f */
[----:B-1----:R-:W-:Y:S05]  /*8750*/  @!P0 BRA `(.L_x_148) ;  /* 0xfffffffc00f08947 */ /* 0x002fea000383ffff */
[----:B------:R-:W-:Y:S05]  /*8760*/  BRA `(.L_x_221) ;  /* 0xffffffe400347947 */ /* 0x000fea000383ffff */
.L_x_149:
[----:B0-----:R0:W1:Y:S02]  /*8770*/  SYNCS.PHASECHK.TRANS64.TRYWAIT P0, [R9+URZ], R4 ;  /* 0x00000004090075a7 */ /* 0x001064000800017f */
[----:B-1----:R-:W-:Y:S05]  /*8780*/  @!P0 NANOSLEEP.SYNCS 0x989680 ;  /* 0x009896800000895d */ /* 0x002fea0003900000 */
[----:B------:R-:W1:Y:S02]  /*8790*/  @!P0 SYNCS.PHASECHK.TRANS64 P0, [R9+URZ], R4 ;  /* 0x00000004090085a7 */ /* 0x000e64000800007f */
[----:B-1----:R-:W-:Y:S05]  /*87a0*/  @!P0 BRA `(.L_x_149) ;  /* 0xfffffffc00f08947 */ /* 0x002fea000383ffff */
[----:B------:R-:W-:Y:S05]  /*87b0*/  BRA `(.L_x_222) ;  /* 0xffffffe400447947 */ /* 0x000fea000383ffff */
.L_x_150:
[----:B0-----:R0:W1:Y:S02]  /*87c0*/  SYNCS.PHASECHK.TRANS64.TRYWAIT P0, [R6+URZ], R5 ;  /* 0x00000005060075a7 */ /* 0x001064000800017f */
[----:B-1----:R-:W-:Y:S05]  /*87d0*/  @!P0 NANOSLEEP.SYNCS 0x989680 ;  /* 0x009896800000895d */ /* 0x002fea0003900000 */
[----:B------:R-:W1:Y:S02]  /*87e0*/  @!P0 SYNCS.PHASECHK.TRANS64 P0, [R6+URZ], R5 ;  /* 0x00000005060085a7 */ /* 0x000e64000800007f */
[----:B-1----:R-:W-:Y:S05]  /*87f0*/  @!P0 BRA `(.L_x_150) ;  /* 0xfffffffc00f08947 */ /* 0x002fea000383ffff */
[----:B------:R-:W-:Y:S05]  /*8800*/  BRA `(.L_x_223) ;  /* 0xffffffe400547947 */ /* 0x000fea000383ffff */
.L_x_151:
[----:B0-----:R0:W1:Y:S02]  /*8810*/  SYNCS.PHASECHK.TRANS64.TRYWAIT P0, [R9+URZ], R4 ;  /* 0x00000004090075a7 */ /* 0x001064000800017f */
[----:B-1----:R-:W-:Y:S05]  /*8820*/  @!P0 NANOSLEEP.SYNCS 0x989680 ;  /* 0x009896800000895d */ /* 0x002fea0003900000 */
[----:B------:R-:W1:Y:S02]  /*8830*/  @!P0 SYNCS.PHASECHK.TRANS64 P0, [R9+URZ], R4 ;  /* 0x00000004090085a7 */ /* 0x000e64000800007f */
[----:B-1----:R-:W-:Y:S05]  /*8840*/  @!P0 BRA `(.L_x_151) ;  /* 0xfffffffc00f08947 */ /* 0x002fea000383ffff */
[----:B------:R-:W-:Y:S05]  /*8850*/  BRA `(.L_x_224) ;  /* 0xffffffe400647947 */ /* 0x000fea000383ffff */
.L_x_152:
[----:B0-----:R0:W1:Y:S02]  /*8860*/  SYNCS.PHASECHK.TRANS64.TRYWAIT P0, [R6+URZ], R5 ;  /* 0x00000005060075a7 */ /* 0x001064000800017f */
[----:B-1----:R-:W-:Y:S05]  /*8870*/  @!P0 NANOSLEEP.SYNCS 0x989680 ;  /* 0x009896800000895d */ /* 0x002fea0003900000 */
[----:B------:R-:W1:Y:S02]  /*8880*/  @!P0 SYNCS.PHASECHK.TRANS64 P0, [R6+URZ], R5 ;  /* 0x00000005060085a7 */ /* 0x000e64000800007f */
[----:B-1----:R-:W-:Y:S05]  /*8890*/  @!P0 BRA `(.L_x_152) ;  /* 0xfffffffc00f08947 */ /* 0x002fea000383ffff */
[----:B------:R-:W-:Y:S05]  /*88a0*/  BRA `(.L_x_225) ;  /* 0xffffffe400747947 */ /* 0x000fea000383ffff */
.L_x_153:
[----:B0-----:R0:W1:Y:S02]  /*88b0*/  SYNCS.PHASECHK.TRANS64.TRYWAIT P0, [R9+URZ], R4 ;  /* 0x00000004090075a7 */ /* 0x001064000800017f */
[----:B-1----:R-:W-:Y:S05]  /*88c0*/  @!P0 NANOSLEEP.SYNCS 0x989680 ;  /* 0x009896800000895d */ /* 0x002fea0003900000 */
[----:B------:R-:W1:Y:S02]  /*88d0*/  @!P0 SYNCS.PHASECHK.TRANS64 P0, [R9+URZ], R4 ;  /* 0x00000004090085a7 */ /* 0x000e64000800007f */
[----:B-1----:R-:W-:Y:S05]  /*88e0*/  @!P0 BRA `(.L_x_153) ;  /* 0xfffffffc00f08947 */ /* 0x002fea000383ffff */
[----:B------:R-:W-:Y:S05]  /*88f0*/  BRA `(.L_x_226) ;  /* 0xffffffe400847947 */ /* 0x000fea000383ffff */
.L_x_154:
[----:B0-----:R0:W1:Y:S02]  /*8900*/  SYNCS.PHASECHK.TRANS64.TRYWAIT P0, [R6+URZ], R5 ;  /* 0x00000005060075a7 */ /* 0x001064000800017f */
[----:B-1----:R-:W-:Y:S05]  /*8910*/  @!P0 NANOSLEEP.SYNCS 0x989680 ;  /* 0x009896800000895d */ /* 0x002fea0003900000 */
[----:B------:R-:W1:Y:S02]  /*8920*/  @!P0 SYNCS.PHASECHK.TRANS64 P0, [R6+URZ], R5 ;  /* 0x00000005060085a7 */ /* 0x000e64000800007f */
[----:B-1----:R-:W-:Y:S05]  /*8930*/  @!P0 BRA `(.L_x_154) ;  /* 0xfffffffc00f08947 */ /* 0x002fea000383ffff */
[----:B------:R-:W-:Y:S05]  /*8940*/  BRA `(.L_x_227) ;  /* 0xffffffe400947947 */ /* 0x000fea000383ffff */
.L_x_155:
[----:B0-----:R0:W1:Y:S02]  /*8950*/  SYNCS.PHASECHK.TRANS64.TRYWAIT P0, [R9+URZ], R4 ;  /* 0x00000004090075a7 */ /* 0x001064000800017f */
[----:B-1----:R-:W-:Y:S05]  /*8960*/  @!P0 NANOSLEEP.SYNCS 0x989680 ;  /* 0x009896800000895d */ /* 0x002fea0003900000 */
[----:B------:R-:W1:Y:S02]  /*8970*/  @!P0 SYNCS.PHASECHK.TRANS64 P0, [R9+URZ], R4 ;  /* 0x00000004090085a7 */ /* 0x000e64000800007f */
[----:B-1----:R-:W-:Y:S05]  /*8980*/  @!P0 BRA `(.L_x_155) ;  /* 0xfffffffc00f08947 */ /* 0x002fea000383ffff */
[----:B------:R-:W-:Y:S05]  /*8990*/  BRA `(.L_x_228) ;  /* 0xffffffe400a47947 */ /* 0x000fea000383ffff */
.L_x_156:
[----:B0-----:R0:W1:Y:S02]  /*89a0*/  SYNCS.PHASECHK.TRANS64.TRYWAIT P0, [R6+URZ], R5 ;  /* 0x00000005060075a7 */ /* 0x001064000800017f */
[----:B-1----:R-:W-:Y:S05]  /*89b0*/  @!P0 NANOSLEEP.SYNCS 0x989680 ;  /* 0x009896800000895d */ /* 0x002fea0003900000 */
[----:B------:R-:W1:Y:S02]  /*89c0*/  @!P0 SYNCS.PHASECHK.TRANS64 P0, [R6+URZ], R5 ;  /* 0x00000005060085a7 */ /* 0x000e64000800007f */
[----:B-1----:R-:W-:Y:S05]  /*89d0*/  @!P0 BRA `(.L_x_156) ;  /* 0xfffffffc00f08947 */ /* 0x002fea000383ffff */
[----:B------:R-:W-:Y:S05]  /*89e0*/  BRA `(.L_x_229) ;  /* 0xffffffe400b47947 */ /* 0x000fea000383ffff */
.L_x_157:
[----:B0-----:R0:W1:Y:S02]  /*89f0*/  SYNCS.PHASECHK.TRANS64.TRYWAIT P0, [R9+URZ], R4 ;  /* 0x00000004090075a7 */ /* 0x001064000800017f */
[----:B-1----:R-:W-:Y:S05]  /*8a00*/  @!P0 NANOSLEEP.SYNCS 0x989680 ;  /* 0x009896800000895d */ /* 0x002fea0003900000 */
[----:B------:R-:W1:Y:S02]  /*8a10*/  @!P0 SYNCS.PHASECHK.TRANS64 P0, [R9+URZ], R4 ;  /* 0x00000004090085a7 */ /* 0x000e64000800007f */
[----:B-1----:R-:W-:Y:S05]  /*8a20*/  @!P0 BRA `(.L_x_157) ;  /* 0xfffffffc00f08947 */ /* 0x002fea000383ffff */
[----:B------:R-:W-:Y:S05]  /*8a30*/  BRA `(.L_x_230) ;  /* 0xffffffe400c47947 */ /* 0x000fea000383ffff */
.L_x_158:
[----:B0-----:R0:W1:Y:S02]  /*8a40*/  SYNCS.PHASECHK.TRANS64.TRYWAIT P0, [R6+URZ], R5 ;  /* 0x00000005060075a7 */ /* 0x001064000800017f */
[----:B-1----:R-:W-:Y:S05]  /*8a50*/  @!P0 NANOSLEEP.SYNCS 0x989680 ;  /* 0x009896800000895d */ /* 0x002fea0003900000 */
[----:B------:R-:W1:Y:S02]  /*8a60*/  @!P0 SYNCS.PHASECHK.TRANS64 P0, [R6+URZ], R5 ;  /* 0x00000005060085a7 */ /* 0x000e64000800007f */
[----:B-1----:R-:W-:Y:S05]  /*8a70*/  @!P0 BRA `(.L_x_158) ;  /* 0xfffffffc00f08947 */ /* 0x002fea000383ffff */
[----:B------:R-:W-:Y:S05]  /*8a80*/  BRA `(.L_x_231) ;  /* 0xffffffe400d47947 */ /* 0x000fea000383ffff */
.L_x_159:
[----:B0-----:R0:W1:Y:S02]  /*8a90*/  SYNCS.PHASECHK.TRANS64.TRYWAIT P0, [R9+URZ], R4 ;  /* 0x00000004090075a7 */ /* 0x001064000800017f */
[----:B-1----:R-:W-:Y:S05]  /*8aa0*/  @!P0 NANOSLEEP.SYNCS 0x989680 ;  /* 0x009896800000895d */ /* 0x002fea0003900000 */
[----:B------:R-:W1:Y:S02]  /*8ab0*/  @!P0 SYNCS.PHASECHK.TRANS64 P0, [R9+URZ], R4 ;  /* 0x00000004090085a7 */ /* 0x000e64000800007f */
[----:B-1----:R-:W-:Y:S05]  /*8ac0*/  @!P0 BRA `(.L_x_159) ;  /* 0xfffffffc00f08947 */ /* 0x002fea000383ffff */
[----:B------:R-:W-:Y:S05]  /*8ad0*/  BRA `(.L_x_232) ;  /* 0xffffffe400e47947 */ /* 0x000fea000383ffff */
.L_x_160:
[----:B0-----:R0:W1:Y:S02]  /*8ae0*/  SYNCS.PHASECHK.TRANS64.TRYWAIT P0, [R6+URZ], R5 ;  /* 0x00000005060075a7 */ /* 0x001064000800017f */
[----:B-1----:R-:W-:Y:S05]  /*8af0*/  @!P0 NANOSLEEP.SYNCS 0x989680 ;  /* 0x009896800000895d */ /* 0x002fea0003900000 */
[----:B------:R-:W1:Y:S02]  /*8b00*/  @!P0 SYNCS.PHASECHK.TRANS64 P0, [R6+URZ], R5 ;  /* 0x00000005060085a7 */ /* 0x000e64000800007f */
[----:B-1----:R-:W-:Y:S05]  /*8b10*/  @!P0 BRA `(.L_x_160) ;  /* 0xfffffffc00f08947 */ /* 0x002fea000383ffff */
[----:B------:R-:W-:Y:S05]  /*8b20*/  BRA `(.L_x_233) ;  /* 0xffffffe400f47947 */ /* 0x000fea000383ffff */
.L_x_161:
[----:B0-----:R0:W1:Y:S02]  /*8b30*/  SYNCS.PHASECHK.TRANS64.TRYWAIT P0, [R9+URZ], R4 ;  /* 0x00000004090075a7 */ /* 0x001064000800017f */
[----:B-1----:R-:W-:Y:S05]  /*8b40*/  @!P0 NANOSLEEP.SYNCS 0x989680 ;  /* 0x009896800000895d */ /* 0x002fea0003900000 */
[----:B------:R-:W1:Y:S02]  /*8b50*/  @!P0 SYNCS.PHASECHK.TRANS64 P0, [R9+URZ], R4 ;  /* 0x00000004090085a7 */ /* 0x000e64000800007f */
[----:B-1----:R-:W-:Y:S05]  /*8b60*/  @!P0 BRA `(.L_x_161) ;  /* 0xfffffffc00f08947 */ /* 0x002fea000383ffff */
[----:B------:R-:W-:Y:S05]  /*8b70*/  BRA `(.L_x_234) ;  /* 0xffffffe800047947 */ /* 0x000fea000383ffff */
.L_x_162:
[----:B0-----:R0:W1:Y:S02]  /*8b80*/  SYNCS.PHASECHK.TRANS64.TRYWAIT P0, [R6+URZ], R5 ;  /* 0x00000005060075a7 */ /* 0x001064000800017f */
[----:B-1----:R-:W-:Y:S05]  /*8b90*/  @!P0 NANOSLEEP.SYNCS 0x989680 ;  /* 0x009896800000895d */ /* 0x002fea0003900000 */
[----:B------:R-:W1:Y:S02]  /*8ba0*/  @!P0 SYNCS.PHASECHK.TRANS64 P0, [R6+URZ], R5 ;  /* 0x00000005060085a7 */ /* 0x000e64000800007f */
[----:B-1----:R-:W-:Y:S05]  /*8bb0*/  @!P0 BRA `(.L_x_162) ;  /* 0xfffffffc00f08947 */ /* 0x002fea000383ffff */
[----:B------:R-:W-:Y:S05]  /*8bc0*/  BRA `(.L_x_235) ;  /* 0xffffffe800147947 */ /* 0x000fea000383ffff */
.L_x_163:
[----:B0-----:R0:W1:Y:S02]  /*8bd0*/  SYNCS.PHASECHK.TRANS64.TRYWAIT P0, [R9+URZ], R4 ;  /* 0x00000004090075a7 */ /* 0x001064000800017f */
[----:B-1----:R-:W-:Y:S05]  /*8be0*/  @!P0 NANOSLEEP.SYNCS 0x989680 ;  /* 0x009896800000895d */ /* 0x002fea0003900000 */
[----:B------:R-:W1:Y:S02]  /*8bf0*/  @!P0 SYNCS.PHASECHK.TRANS64 P0, [R9+URZ], R4 ;  /* 0x00000004090085a7 */ /* 0x000e64000800007f */
[----:B-1----:R-:W-:Y:S05]  /*8c00*/  @!P0 BRA `(.L_x_163) ;  /* 0xfffffffc00f08947 */ /* 0x002fea000383ffff */
[----:B------:R-:W-:Y:S05]  /*8c10*/  BRA `(.L_x_236) ;  /* 0xffffffe800247947 */ /* 0x000fea000383ffff */
.L_x_164:
[----:B0-----:R0:W1:Y:S02]  /*8c20*/  SYNCS.PHASECHK.TRANS64.TRYWAIT P0, [R6+URZ], R5 ;  /* 0x00000005060075a7 */ /* 0x001064000800017f */
[----:B-1----:R-:W-:Y:S05]  /*8c30*/  @!P0 NANOSLEEP.SYNCS 0x989680 ;  /* 0x009896800000895d */ /* 0x002fea0003900000 */
[----:B------:R-:W1:Y:S02]  /*8c40*/  @!P0 SYNCS.PHASECHK.TRANS64 P0, [R6+URZ], R5 ;  /* 0x00000005060085a7 */ /* 0x000e64000800007f */
[----:B-1----:R-:W-:Y:S05]  /*8c50*/  @!P0 BRA `(.L_x_164) ;  /* 0xfffffffc00f08947 */ /* 0x002fea000383ffff */
[----:B------:R-:W-:Y:S05]  /*8c60*/  BRA `(.L_x_237) ;  /* 0xffffffe800347947 */ /* 0x000fea000383ffff */
.L_x_165:
[----:B0-----:R0:W1:Y:S02]  /*8c70*/  SYNCS.PHASECHK.TRANS64.TRYWAIT P0, [R9+URZ], R4 ;  /* 0x00000004090075a7 */ /* 0x001064000800017f */
[----:B-1----:R-:W-:Y:S05]  /*8c80*/  @!P0 NANOSLEEP.SYNCS 0x989680 ;  /* 0x009896800000895d */ /* 0x002fea0003900000 */
[----:B------:R-:W1:Y:S02]  /*8c90*/  @!P0 SYNCS.PHASECHK.TRANS64 P0, [R9+URZ], R4 ;  /* 0x00000004090085a7 */ /* 0x000e64000800007f */
[----:B-1----:R-:W-:Y:S05]  /*8ca0*/  @!P0 BRA `(.L_x_165) ;  /* 0xfffffffc00f08947 */ /* 0x002fea000383ffff */
[----:B------:R-:W-:Y:S05]  /*8cb0*/  BRA `(.L_x_238) ;  /* 0xffffffe800447947 */ /* 0x000fea000383ffff */
.L_x_166:
[----:B-1----:R1:W2:Y:S02]  /*8cc0*/  SYNCS.PHASECHK.TRANS64.TRYWAIT P0, [R6+URZ], R5 ;  /* 0x00000005060075a7 */ /* 0x0022a4000800017f */
[----:B--2---:R-:W-:Y:S05]  /*8cd0*/  @!P0 NANOSLEEP.SYNCS 0x989680 ;  /* 0x009896800000895d */ /* 0x004fea0003900000 */
[----:B------:R-:W2:Y:S02]  /*8ce0*/  @!P0 SYNCS.PHASECHK.TRANS64 P0, [R6+URZ], R5 ;  /* 0x00000005060085a7 */ /* 0x000ea4000800007f */
[----:B--2---:R-:W-:Y:S05]  /*8cf0*/  @!P0 BRA `(.L_x_166) ;  /* 0xfffffffc00f08947 */ /* 0x004fea000383ffff */
[----:B------:R-:W-:Y:S05]  /*8d00*/  BRA `(.L_x_239) ;  /* 0xffffffe8004c7947 */ /* 0x000fea000383ffff */
.L_x_240:
[----:B------:R-:W-:-:S00]  /*8d10*/  BRA `(.L_x_240) ;  /* 0xfffffffc00fc7947 */ /* 0x000fc0000383ffff */
[----:B------:R-:W-:-:S00]  /*8d20*/  NOP ;  /* 0x0000000000007918 */ /* 0x000fc00000000000 */
        /* <DEDUP_REMOVED lines=13> */
.L_x_241:


//--------------------- .nv.global.init           --------------------------
	.section	.nv.global.init,"aw",@progbits
.nv.global.init:
	.type		$str$22,@object
	.size		$str$22,($str$23 - $str$22)
$str$22:
        /*0000*/ 	.byte	0x6b, 0x5f, 0x74, 0x69, 0x6c, 0x65, 0x5f, 0x63, 0x6f, 0x75, 0x6e, 0x74, 0x20, 0x3e, 0x3d, 0x20
        /*0010*/ 	.byte	0x31, 0x00
	.type		$str$23,@object
	.size		$str$23,(__unnamed_1 - $str$23)
$str$23:
        /*0012*/ 	.byte	0x2f, 0x74, 0x6d, 0x70, 0x2f, 0x63, 0x75, 0x74, 0x6c, 0x61, 0x73, 0x73, 0x5f, 0x73, 0x77, 0x65
        /*0022*/ 	.byte	0x65, 0x70, 0x5f, 0x73, 0x72, 0x63, 0x2f, 0x69, 0x6e, 0x63, 0x6c, 0x75, 0x64, 0x65, 0x2f, 0x63
        /*0032*/ 	.byte	0x75, 0x74, 0x6c, 0x61, 0x73, 0x73, 0x2f, 0x67, 0x65, 0x6d, 0x6d, 0x2f, 0x63, 0x6f, 0x6c, 0x6c
        /*0042*/ 	.byte	0x65, 0x63, 0x74, 0x69, 0x76, 0x65, 0x2f, 0x73, 0x6d, 0x39, 0x30, 0x5f, 0x6d, 0x6d, 0x61, 0x5f
        /*0052*/ 	.byte	0x74, 0x6d, 0x61, 0x5f, 0x67, 0x6d, 0x6d, 0x61, 0x5f, 0x73, 0x73, 0x5f, 0x77, 0x61, 0x72, 0x70
        /*0062*/ 	.byte	0x73, 0x70, 0x65, 0x63, 0x69, 0x61, 0x6c, 0x69, 0x7a, 0x65, 0x64, 0x2e, 0x68, 0x70, 0x70, 0x00
	.type		__unnamed_1,@object
	.size		__unnamed_1,(.L_0 - __unnamed_1)
__unnamed_1:
        /*0072*/ 	.byte	0x76, 0x6f, 0x69, 0x64, 0x20, 0x63, 0x75, 0x74, 0x6c, 0x61, 0x73, 0x73, 0x3a, 0x3a, 0x67, 0x65
        /* <DEDUP_REMOVED lines=171> */
        /*0b32*/ 	.byte	0x64, 0x65, 0x6e, 0x74, 0x69, 0x74, 0x79, 0x5d, 0x00
.L_0:


//--------------------- .nv.shared._ZN7cutlass13device_kernelINS_4gemm6kernel13GemmUniversalIN4cute5tupleIJiiiiEEENS1_10collective13CollectiveMmaINS1_34MainloopSm90TmaGmmaWarpSpecializedILi64ENS5_IJNS4_1CILi1EEESB_SB_EEENS1_32KernelTmaWarpSpecializedPingpongEEENS5_IJNSA_ILi64EEENSA_ILi48EEENSA_ILi32EEEEEEaNS5_IJlSB_lEEEaSJ_NS4_8TiledMMAINS4_8MMA_AtomIJNS4_4SM904GMMA26MMA_64x16x32_S32S8S8_SS_TNEEEENS4_6LayoutISC_NS5_IJNSA_ILi0EEESR_SR_EEEEENS5_IJNS4_10UnderscoreESU_SU_EEEEENS4_13SM90_TMA_LOADENS4_14ComposedLayoutINS4_7SwizzleILi1ELi4ELi3EEENS4_18smem_ptr_flag_bitsILi8EEENSQ_INS5_IJNSA_ILi8EEESH_EEENS5_IJSH_SB_EEEEEEEvNS4_8identityESX_S17_vS18_EENS_8epilogue10collective6detail29Sm90TmaWarpSpecializedAdapterINS1B_15DefaultEpilogueIaSJ_SJ_NS1A_6thread17LinearCombinationIaLi1EiiLNS1F_9ScaleType4KindE0ELNS_15FloatRoundStyleE2EaEENS1_15EpilogueDefaultEEEEEvvEEEEvNT_6ParamsE --------------------------
	.section	.nv.shared._ZN7cutlass13device_kernelINS_4gemm6kernel13GemmUniversalIN4cute5tupleIJiiiiEEENS1_10collective13CollectiveMmaINS1_34MainloopSm90TmaGmmaWarpSpecializedILi64ENS5_IJNS4_1CILi1EEESB_SB_EEENS1_32KernelTmaWarpSpecializedPingpongEEENS5_IJNSA_ILi64EEENSA_ILi48EEENSA_ILi32EEEEEEaNS5_IJlSB_lEEEaSJ_NS4_8TiledMMAINS4_8MMA_AtomIJNS4_4SM904GMMA26MMA_64x16x32_S32S8S8_SS_TNEEEENS4_6LayoutISC_NS5_IJNSA_ILi0EEESR_SR_EEEEENS5_IJNS4_10UnderscoreESU_SU_EEEEENS4_13SM90_TMA_LOADENS4_14ComposedLayoutINS4_7SwizzleILi1ELi4ELi3EEENS4_18smem_ptr_flag_bitsILi8EEENSQ_INS5_IJNSA_ILi8EEESH_EEENS5_IJSH_SB_EEEEEEEvNS4_8identityESX_S17_vS18_EENS_8epilogue10collective6detail29Sm90TmaWarpSpecializedAdapterINS1B_15DefaultEpilogueIaSJ_SJ_NS1A_6thread17LinearCombinationIaLi1EiiLNS1F_9ScaleType4KindE0ELNS_15FloatRoundStyleE2EaEENS1_15EpilogueDefaultEEEEEvvEEEEvNT_6ParamsE,"aw",@nobits
	.sectionflags	@""
	.align	16
	.zero		1024


//--------------------- .nv.shared.reserved.0     --------------------------
	.section	.nv.shared.reserved.0,"aw",@nobits
	.weak		__nv_reservedSMEM_offset_0_alias
	.size		__nv_reservedSMEM_offset_0_alias, 0, 0
	.other		__nv_reservedSMEM_offset_0_alias,@"STO_CUDA_RESERVED_SHARED STV_DEFAULT"
__nv_reservedSMEM_offset_0_alias:
	.zero		0


//--------------------- .nv.global                --------------------------
	.section	.nv.global,"aw",@nobits
.nv.global:
	.type		_ZN40_INTERNAL_5490bdc0_4_k_cu_155d1e39_140934cute1_E,@object
	.size		_ZN40_INTERNAL_5490bdc0_4_k_cu_155d1e39_140934cute1_E,(_ZN40_INTERNAL_5490bdc0_4_k_cu_155d1e39_140934cuda3std3__45__cpo6cbeginE - _ZN40_INTERNAL_5490bdc0_4_k_cu_155d1e39_140934cute1_E)
_ZN40_INTERNAL_5490bdc0_4_k_cu_155d1e39_140934cute1_E:
	.zero		1
	.type		_ZN40_INTERNAL_5490bdc0_4_k_cu_155d1e39_140934cuda3std3__45__cpo6cbeginE,@object
	.size		_ZN40_INTERNAL_5490bdc0_4_k_cu_155d1e39_140934cuda3std3__45__cpo6cbeginE,(_ZN40_INTERNAL_5490bdc0_4_k_cu_155d1e39_140934cuda3std3__48in_placeE - _ZN40_INTERNAL_5490bdc0_4_k_cu_155d1e39_140934cuda3std3__45__cpo6cbeginE)
_ZN40_INTERNAL_5490bdc0_4_k_cu_155d1e39_140934cuda3std3__45__cpo6cbeginE:
	.zero		1
	.type		_ZN40_INTERNAL_5490bdc0_4_k_cu_155d1e39_140934cuda3std3__48in_placeE,@object
	.size		_ZN40_INTERNAL_5490bdc0_4_k_cu_155d1e39_140934cuda3std3__48in_placeE,(_ZN40_INTERNAL_5490bdc0_4_k_cu_155d1e39_140934cuda3std6ranges3__45__cpo9iter_moveE - _ZN40_INTERNAL_5490bdc0_4_k_cu_155d1e39_140934cuda3std3__48in_placeE)
_ZN40_INTERNAL_5490bdc0_4_k_cu_155d1e39_140934cuda3std3__48in_placeE:
	.zero		1
	.type		_ZN40_INTERNAL_5490bdc0_4_k_cu_155d1e39_140934cuda3std6ranges3__45__cpo9iter_moveE,@object
	.size		_ZN40_INTERNAL_5490bdc0_4_k_cu_155d1e39_140934cuda3std6ranges3__45__cpo9iter_moveE,(_ZN40_INTERNAL_5490bdc0_4_k_cu_155d1e39_140934cuda3std3__45__cpo5beginE - _ZN40_INTERNAL_5490bdc0_4_k_cu_155d1e39_140934cuda3std6ranges3__45__cpo9iter_moveE)
_ZN40_INTERNAL_5490bdc0_4_k_cu_155d1e39_140934cuda3std6ranges3__45__cpo9iter_moveE:
	.zero		1
	.type		_ZN40_INTERNAL_5490bdc0_4_k_cu_155d1e39_140934cuda3std3__45__cpo5beginE,@object
	.size		_ZN40_INTERNAL_5490bdc0_4_k_cu_155d1e39_140934cuda3std3__45__cpo5beginE,(_ZN40_INTERNAL_5490bdc0_4_k_cu_155d1e39_140934cuda3std3__442_GLOBAL__N__5490bdc0_4_k_cu_155d1e39_140936ignoreE - _ZN40_INTERNAL_5490bdc0_4_k_cu_155d1e39_140934cuda3std3__45__cpo5beginE)
_ZN40_INTERNAL_5490bdc0_4_k_cu_155d1e39_140934cuda3std3__45__cpo5beginE:
	.zero		1
	.type		_ZN40_INTERNAL_5490bdc0_4_k_cu_155d1e39_140934cuda3std3__442_GLOBAL__N__5490bdc0_4_k_cu_155d1e39_140936ignoreE,@object
	.size		_ZN40_INTERNAL_5490bdc0_4_k_cu_155d1e39_140934cuda3std3__442_GLOBAL__N__5490bdc0_4_k_cu_155d1e39_140936ignoreE,(_ZN40_INTERNAL_5490bdc0_4_k_cu_155d1e39_140934cute7productE - _ZN40_INTERNAL_5490bdc0_4_k_cu_155d1e39_140934cuda3std3__442_GLOBAL__N__5490bdc0_4_k_cu_155d1e39_140936ignoreE)
_ZN40_INTERNAL_5490bdc0_4_k_cu_155d1e39_140934cuda3std3__442_GLOBAL__N__5490bdc0_4_k_cu_155d1e39_140936ignoreE:
	.zero		1
	.type		_ZN40_INTERNAL_5490bdc0_4_k_cu_155d1e39_140934cute7productE,@object
	.size		_ZN40_INTERNAL_5490bdc0_4_k_cu_155d1e39_140934cute7productE,(_ZN40_INTERNAL_5490bdc0_4_k_cu_155d1e39_140934cuda3std3__45__cpo3endE - _ZN40_INTERNAL_5490bdc0_4_k_cu_155d1e39_140934cute7productE)
_ZN40_INTERNAL_5490bdc0_4_k_cu_155d1e39_140934cute7productE:
	.zero		1
	.type		_ZN40_INTERNAL_5490bdc0_4_k_cu_155d1e39_140934cuda3std3__45__cpo3endE,@object
	.size		_ZN40_INTERNAL_5490bdc0_4_k_cu_155d1e39_140934cuda3std3__45__cpo3endE,(_ZN40_INTERNAL_5490bdc0_4_k_cu_155d1e39_140934cuda3std3__419piecewise_constructE - _ZN40_INTERNAL_5490bdc0_4_k_cu_155d1e39_140934cuda3std3__45__cpo3endE)
_ZN40_INTERNAL_5490bdc0_4_k_cu_155d1e39_140934cuda3std3__45__cpo3endE:
	.zero		1
	.type		_ZN40_INTERNAL_5490bdc0_4_k_cu_155d1e39_140934cuda3std3__419piecewise_constructE,@object
	.size		_ZN40_INTERNAL_5490bdc0_4_k_cu_155d1e39_140934cuda3std3__419piecewise_constructE,(_ZN40_INTERNAL_5490bdc0_4_k_cu_155d1e39_140934cuda3std3__45__cpo4cendE - _ZN40_INTERNAL_5490bdc0_4_k_cu_155d1e39_140934cuda3std3__419piecewise_constructE)
_ZN40_INTERNAL_5490bdc0_4_k_cu_155d1e39_140934cuda3std3__419piecewise_constructE:
	.zero		1
	.type		_ZN40_INTERNAL_5490bdc0_4_k_cu_155d1e39_140934cuda3std3__45__cpo4cendE,@object
	.size		_ZN40_INTERNAL_5490bdc0_4_k_cu_155d1e39_140934cuda3std3__45__cpo4cendE,(_ZN40_INTERNAL_5490bdc0_4_k_cu_155d1e39_140934cuda3std6ranges3__45__cpo4swapE - _ZN40_INTERNAL_5490bdc0_4_k_cu_155d1e39_140934cuda3std3__45__cpo4cendE)
_ZN40_INTERNAL_5490bdc0_4_k_cu_155d1e39_140934cuda3std3__45__cpo4cendE:
	.zero		1
	.type		_ZN40_INTERNAL_5490bdc0_4_k_cu_155d1e39_140934cuda3std6ranges3__45__cpo4swapE,@object
	.size		_ZN40_INTERNAL_5490bdc0_4_k_cu_155d1e39_140934cuda3std6ranges3__45__cpo4swapE,(.L_8 - _ZN40_INTERNAL_5490bdc0_4_k_cu_155d1e39_140934cuda3std6ranges3__45__cpo4swapE)
_ZN40_INTERNAL_5490bdc0_4_k_cu_155d1e39_140934cuda3std6ranges3__45__cpo4swapE:
	.zero		1
.L_8:


//--------------------- .nv.constant0._ZN7cutlass13device_kernelINS_4gemm6kernel13GemmUniversalIN4cute5tupleIJiiiiEEENS1_10collective13CollectiveMmaINS1_34MainloopSm90TmaGmmaWarpSpecializedILi64ENS5_IJNS4_1CILi1EEESB_SB_EEENS1_32KernelTmaWarpSpecializedPingpongEEENS5_IJNSA_ILi64EEENSA_ILi48EEENSA_ILi32EEEEEEaNS5_IJlSB_lEEEaSJ_NS4_8TiledMMAINS4_8MMA_AtomIJNS4_4SM904GMMA26MMA_64x16x32_S32S8S8_SS_TNEEEENS4_6LayoutISC_NS5_IJNSA_ILi0EEESR_SR_EEEEENS5_IJNS4_10UnderscoreESU_SU_EEEEENS4_13SM90_TMA_LOADENS4_14ComposedLayoutINS4_7SwizzleILi1ELi4ELi3EEENS4_18smem_ptr_flag_bitsILi8EEENSQ_INS5_IJNSA_ILi8EEESH_EEENS5_IJSH_SB_EEEEEEEvNS4_8identityESX_S17_vS18_EENS_8epilogue10collective6detail29Sm90TmaWarpSpecializedAdapterINS1B_15DefaultEpilogueIaSJ_SJ_NS1A_6thread17LinearCombinationIaLi1EiiLNS1F_9ScaleType4KindE0ELNS_15FloatRoundStyleE2EaEENS1_15EpilogueDefaultEEEEEvvEEEEvNT_6ParamsE --------------------------
	.section	.nv.constant0._ZN7cutlass13device_kernelINS_4gemm6kernel13GemmUniversalIN4cute5tupleIJiiiiEEENS1_10collective13CollectiveMmaINS1_34MainloopSm90TmaGmmaWarpSpecializedILi64ENS5_IJNS4_1CILi1EEESB_SB_EEENS1_32KernelTmaWarpSpecializedPingpongEEENS5_IJNSA_ILi64EEENSA_ILi48EEENSA_ILi32EEEEEEaNS5_IJlSB_lEEEaSJ_NS4_8TiledMMAINS4_8MMA_AtomIJNS4_4SM904GMMA26MMA_64x16x32_S32S8S8_SS_TNEEEENS4_6LayoutISC_NS5_IJNSA_ILi0EEESR_SR_EEEEENS5_IJNS4_10UnderscoreESU_SU_EEEEENS4_13SM90_TMA_LOADENS4_14ComposedLayoutINS4_7SwizzleILi1ELi4ELi3EEENS4_18smem_ptr_flag_bitsILi8EEENSQ_INS5_IJNSA_ILi8EEESH_EEENS5_IJSH_SB_EEEEEEEvNS4_8identityESX_S17_vS18_EENS_8epilogue10collective6detail29Sm90TmaWarpSpecializedAdapterINS1B_15DefaultEpilogueIaSJ_SJ_NS1A_6thread17LinearCombinationIaLi1EiiLNS1F_9ScaleType4KindE0ELNS_15FloatRoundStyleE2EaEENS1_15EpilogueDefaultEEEEEvvEEEEvNT_6ParamsE,"a",@progbits
	.sectionflags	@""
	.align	4
.nv.constant0._ZN7cutlass13device_kernelINS_4gemm6kernel13GemmUniversalIN4cute5tupleIJiiiiEEENS1_10collective13CollectiveMmaINS1_34MainloopSm90TmaGmmaWarpSpecializedILi64ENS5_IJNS4_1CILi1EEESB_SB_EEENS1_32KernelTmaWarpSpecializedPingpongEEENS5_IJNSA_ILi64EEENSA_ILi48EEENSA_ILi32EEEEEEaNS5_IJlSB_lEEEaSJ_NS4_8TiledMMAINS4_8MMA_AtomIJNS4_4SM904GMMA26MMA_64x16x32_S32S8S8_SS_TNEEEENS4_6LayoutISC_NS5_IJNSA_ILi0EEESR_SR_EEEEENS5_IJNS4_10UnderscoreESU_SU_EEEEENS4_13SM90_TMA_LOADENS4_14ComposedLayoutINS4_7SwizzleILi1ELi4ELi3EEENS4_18smem_ptr_flag_bitsILi8EEENSQ_INS5_IJNSA_ILi8EEESH_EEENS5_IJSH_SB_EEEEEEEvNS4_8identityESX_S17_vS18_EENS_8epilogue10collective6detail29Sm90TmaWarpSpecializedAdapterINS1B_15DefaultEpilogueIaSJ_SJ_NS1A_6thread17LinearCombinationIaLi1EiiLNS1F_9ScaleType4KindE0ELNS_15FloatRoundStyleE2EaEENS1_15EpilogueDefaultEEEEEvvEEEEvNT_6ParamsE:
	.zero		1664


//--------------------- SYMBOLS --------------------------

	.type		.nv.reservedSmem.offset0,@object
	.size		.nv.reservedSmem.offset0,0x4
	.type		__assertfail,@function
